//
// Generated by NVIDIA NVVM Compiler
//
// Compiler Build ID: CL-36424714
// Cuda compilation tools, release 13.0, V13.0.88
// Based on NVVM 20.0.0
//

.version 9.0
.target sm_100
.address_size 64

	// .globl	_Z20query_ball_point_gpuiifiPKfPi
// _ZZ27farthestpointsamplingKerneliiiPKfPfPiE5dists has been demoted
// _ZZ27farthestpointsamplingKerneliiiPKfPfPiE7dists_i has been demoted
// _ZZ27farthestpointsamplingKerneliiiPKfPfPiE3buf has been demoted

.visible .entry _Z20query_ball_point_gpuiifiPKfPi(
	.param .u32 _Z20query_ball_point_gpuiifiPKfPi_param_0,
	.param .u32 _Z20query_ball_point_gpuiifiPKfPi_param_1,
	.param .f32 _Z20query_ball_point_gpuiifiPKfPi_param_2,
	.param .u32 _Z20query_ball_point_gpuiifiPKfPi_param_3,
	.param .u64 .ptr .align 1 _Z20query_ball_point_gpuiifiPKfPi_param_4,
	.param .u64 .ptr .align 1 _Z20query_ball_point_gpuiifiPKfPi_param_5
)
{
	.reg .pred 	%p<23>;
	.reg .b32 	%r<65>;
	.reg .b32 	%f<27>;
	.reg .b64 	%rd<32>;

	ld.param.u32 	%r35, [_Z20query_ball_point_gpuiifiPKfPi_param_1];
	ld.param.f32 	%f8, [_Z20query_ball_point_gpuiifiPKfPi_param_2];
	ld.param.u32 	%r36, [_Z20query_ball_point_gpuiifiPKfPi_param_3];
	ld.param.u64 	%rd5, [_Z20query_ball_point_gpuiifiPKfPi_param_4];
	ld.param.u64 	%rd6, [_Z20query_ball_point_gpuiifiPKfPi_param_5];
	cvta.to.global.u64 	%rd1, %rd6;
	cvta.to.global.u64 	%rd7, %rd5;
	mov.u32 	%r37, %ctaid.x;
	mul.lo.s32 	%r38, %r35, %r37;
	mul.lo.s32 	%r39, %r38, 3;
	mul.wide.s32 	%rd8, %r39, 4;
	add.s64 	%rd2, %rd7, %rd8;
	mul.lo.s32 	%r1, %r36, %r38;
	mul.f32 	%f1, %f8, %f8;
	mov.u32 	%r52, %tid.x;
	setp.ge.s32 	%p1, %r52, %r35;
	@%p1 bra 	$L__BB0_26;
	setp.eq.s32 	%p2, %r36, 0;
	mov.u32 	%r3, %ntid.x;
	@%p2 bra 	$L__BB0_26;
	mul.wide.s32 	%rd9, %r1, 4;
	add.s64 	%rd3, %rd1, %rd9;
	setp.gt.s32 	%p3, %r36, 0;
	@%p3 bra 	$L__BB0_3;
	bra.uni 	$L__BB0_20;
$L__BB0_3:
	and.b32  	%r4, %r36, 7;
	add.s32 	%r5, %r4, -1;
	and.b32  	%r6, %r36, 3;
	and.b32  	%r7, %r36, 2147483640;
	and.b32  	%r8, %r36, 1;
	neg.s32 	%r9, %r7;
	add.s64 	%rd17, %rd9, %rd1;
	add.s64 	%rd4, %rd17, 16;
$L__BB0_4:
	setp.lt.u32 	%p10, %r36, 8;
	mul.lo.s32 	%r11, %r52, %r36;
	mov.b32 	%r59, 0;
	mov.u32 	%r53, %r11;
	mov.u32 	%r54, %r9;
	@%p10 bra 	$L__BB0_6;
$L__BB0_5:
	.pragma "nounroll";
	mul.wide.s32 	%rd18, %r53, 4;
	add.s64 	%rd19, %rd4, %rd18;
	st.global.u32 	[%rd19+-16], %r52;
	st.global.u32 	[%rd19+-12], %r52;
	st.global.u32 	[%rd19+-8], %r52;
	st.global.u32 	[%rd19+-4], %r52;
	st.global.u32 	[%rd19], %r52;
	st.global.u32 	[%rd19+4], %r52;
	st.global.u32 	[%rd19+8], %r52;
	st.global.u32 	[%rd19+12], %r52;
	add.s32 	%r54, %r54, 8;
	add.s32 	%r53, %r53, 8;
	setp.eq.s32 	%p11, %r54, 0;
	mov.u32 	%r59, %r7;
	@%p11 bra 	$L__BB0_6;
	bra.uni 	$L__BB0_5;
$L__BB0_6:
	setp.eq.s32 	%p12, %r4, 0;
	@%p12 bra 	$L__BB0_14;
	setp.lt.u32 	%p13, %r5, 3;
	@%p13 bra 	$L__BB0_9;
	add.s32 	%r45, %r59, %r11;
	mul.wide.s32 	%rd20, %r45, 4;
	add.s64 	%rd21, %rd3, %rd20;
	st.global.u32 	[%rd21], %r52;
	st.global.u32 	[%rd21+4], %r52;
	st.global.u32 	[%rd21+8], %r52;
	st.global.u32 	[%rd21+12], %r52;
	add.s32 	%r59, %r59, 4;
$L__BB0_9:
	setp.eq.s32 	%p14, %r6, 0;
	@%p14 bra 	$L__BB0_14;
	setp.eq.s32 	%p15, %r6, 1;
	@%p15 bra 	$L__BB0_12;
	add.s32 	%r46, %r59, %r11;
	mul.wide.s32 	%rd22, %r46, 4;
	add.s64 	%rd23, %rd3, %rd22;
	st.global.u32 	[%rd23], %r52;
	st.global.u32 	[%rd23+4], %r52;
	add.s32 	%r59, %r59, 2;
$L__BB0_12:
	setp.eq.s32 	%p16, %r8, 0;
	@%p16 bra 	$L__BB0_14;
	add.s32 	%r47, %r59, %r11;
	mul.wide.s32 	%rd24, %r47, 4;
	add.s64 	%rd25, %rd3, %rd24;
	st.global.u32 	[%rd25], %r52;
$L__BB0_14:
	mul.lo.s32 	%r49, %r52, 3;
	mul.wide.s32 	%rd26, %r49, 4;
	add.s64 	%rd27, %rd2, %rd26;
	ld.global.f32 	%f2, [%rd27];
	ld.global.f32 	%f3, [%rd27+4];
	ld.global.f32 	%f4, [%rd27+8];
	mov.b32 	%r55, 0;
	mov.u32 	%r56, %r55;
$L__BB0_15:
	setp.eq.s32 	%p17, %r55, %r52;
	@%p17 bra 	$L__BB0_18;
	mul.lo.s32 	%r50, %r55, 3;
	mul.wide.u32 	%rd28, %r50, 4;
	add.s64 	%rd29, %rd2, %rd28;
	ld.global.f32 	%f18, [%rd29];
	ld.global.f32 	%f19, [%rd29+4];
	ld.global.f32 	%f20, [%rd29+8];
	sub.f32 	%f21, %f18, %f2;
	sub.f32 	%f22, %f19, %f3;
	mul.f32 	%f23, %f22, %f22;
	fma.rn.f32 	%f24, %f21, %f21, %f23;
	sub.f32 	%f25, %f20, %f4;
	fma.rn.f32 	%f26, %f25, %f25, %f24;
	setp.geu.f32 	%p18, %f26, %f1;
	@%p18 bra 	$L__BB0_18;
	add.s32 	%r51, %r56, %r11;
	mul.wide.s32 	%rd30, %r51, 4;
	add.s64 	%rd31, %rd3, %rd30;
	st.global.u32 	[%rd31], %r55;
	add.s32 	%r56, %r56, 1;
$L__BB0_18:
	add.s32 	%r55, %r55, 1;
	setp.lt.s32 	%p19, %r55, %r35;
	setp.ne.s32 	%p20, %r56, %r36;
	and.pred  	%p21, %p19, %p20;
	@%p21 bra 	$L__BB0_15;
	add.s32 	%r52, %r52, %r3;
	setp.lt.s32 	%p22, %r52, %r35;
	@%p22 bra 	$L__BB0_4;
	bra.uni 	$L__BB0_26;
$L__BB0_20:
	mul.lo.s32 	%r41, %r52, 3;
	mul.wide.s32 	%rd10, %r41, 4;
	add.s64 	%rd11, %rd2, %rd10;
	ld.global.f32 	%f5, [%rd11];
	ld.global.f32 	%f6, [%rd11+4];
	ld.global.f32 	%f7, [%rd11+8];
	mul.lo.s32 	%r28, %r52, %r36;
	mov.b32 	%r62, 0;
	mov.u32 	%r63, %r62;
$L__BB0_21:
	setp.eq.s32 	%p4, %r62, %r52;
	@%p4 bra 	$L__BB0_24;
	mul.lo.s32 	%r42, %r62, 3;
	mul.wide.u32 	%rd12, %r42, 4;
	add.s64 	%rd13, %rd2, %rd12;
	ld.global.f32 	%f9, [%rd13];
	ld.global.f32 	%f10, [%rd13+4];
	ld.global.f32 	%f11, [%rd13+8];
	sub.f32 	%f12, %f9, %f5;
	sub.f32 	%f13, %f10, %f6;
	mul.f32 	%f14, %f13, %f13;
	fma.rn.f32 	%f15, %f12, %f12, %f14;
	sub.f32 	%f16, %f11, %f7;
	fma.rn.f32 	%f17, %f16, %f16, %f15;
	setp.geu.f32 	%p5, %f17, %f1;
	@%p5 bra 	$L__BB0_24;
	add.s32 	%r43, %r63, %r28;
	mul.wide.s32 	%rd14, %r43, 4;
	add.s64 	%rd15, %rd3, %rd14;
	st.global.u32 	[%rd15], %r62;
	add.s32 	%r63, %r63, 1;
$L__BB0_24:
	add.s32 	%r62, %r62, 1;
	setp.lt.s32 	%p6, %r62, %r35;
	setp.ne.s32 	%p7, %r63, %r36;
	and.pred  	%p8, %p6, %p7;
	@%p8 bra 	$L__BB0_21;
	add.s32 	%r52, %r52, %r3;
	setp.lt.s32 	%p9, %r52, %r35;
	@%p9 bra 	$L__BB0_20;
$L__BB0_26:
	ret;

}
	// .globl	_Z12sampleKerneliiPKfPf
.visible .entry _Z12sampleKerneliiPKfPf(
	.param .u32 _Z12sampleKerneliiPKfPf_param_0,
	.param .u32 _Z12sampleKerneliiPKfPf_param_1,
	.param .u64 .ptr .align 1 _Z12sampleKerneliiPKfPf_param_2,
	.param .u64 .ptr .align 1 _Z12sampleKerneliiPKfPf_param_3
)
{
	.reg .pred 	%p<9>;
	.reg .b32 	%r<13>;
	.reg .b32 	%f<120>;
	.reg .b64 	%rd<12>;

	ld.param.u32 	%r6, [_Z12sampleKerneliiPKfPf_param_1];
	ld.param.u64 	%rd6, [_Z12sampleKerneliiPKfPf_param_2];
	ld.param.u64 	%rd7, [_Z12sampleKerneliiPKfPf_param_3];
	mov.u32 	%r7, %ctaid.x;
	mul.lo.s32 	%r1, %r6, %r7;
	mov.u32 	%r12, %tid.x;
	setp.ge.s32 	%p1, %r12, %r6;
	@%p1 bra 	$L__BB1_15;
	mov.u32 	%r3, %ntid.x;
	mul.lo.s32 	%r8, %r1, 18;
	cvt.s64.s32 	%rd1, %r8;
	cvta.to.global.u64 	%rd2, %rd7;
	cvta.to.global.u64 	%rd3, %rd6;
$L__BB1_2:
	add.s32 	%r9, %r12, %r1;
	mul.wide.s32 	%rd8, %r9, 4;
	add.s64 	%rd4, %rd2, %rd8;
	mov.b32 	%r10, 0;
	st.global.u32 	[%rd4], %r10;
	mul.lo.s32 	%r11, %r12, 18;
	cvt.s64.s32 	%rd9, %r11;
	add.s64 	%rd10, %rd1, %rd9;
	shl.b64 	%rd11, %rd10, 2;
	add.s64 	%rd5, %rd3, %rd11;
	ld.global.f32 	%f1, [%rd5];
	add.f32 	%f45, %f1, 0f00000000;
	ld.global.f32 	%f2, [%rd5+4];
	add.f32 	%f46, %f2, 0f00000000;
	ld.global.f32 	%f3, [%rd5+8];
	add.f32 	%f47, %f3, 0f00000000;
	ld.global.f32 	%f115, [%rd5+12];
	add.f32 	%f48, %f45, %f115;
	ld.global.f32 	%f114, [%rd5+16];
	add.f32 	%f49, %f46, %f114;
	ld.global.f32 	%f113, [%rd5+20];
	add.f32 	%f50, %f47, %f113;
	ld.global.f32 	%f51, [%rd5+24];
	add.f32 	%f52, %f48, %f51;
	ld.global.f32 	%f53, [%rd5+28];
	add.f32 	%f54, %f49, %f53;
	ld.global.f32 	%f55, [%rd5+32];
	add.f32 	%f56, %f50, %f55;
	ld.global.f32 	%f57, [%rd5+36];
	add.f32 	%f58, %f52, %f57;
	ld.global.f32 	%f59, [%rd5+40];
	add.f32 	%f60, %f54, %f59;
	ld.global.f32 	%f61, [%rd5+44];
	add.f32 	%f62, %f56, %f61;
	ld.global.f32 	%f63, [%rd5+48];
	add.f32 	%f64, %f58, %f63;
	ld.global.f32 	%f65, [%rd5+52];
	add.f32 	%f66, %f60, %f65;
	ld.global.f32 	%f67, [%rd5+56];
	add.f32 	%f68, %f62, %f67;
	ld.global.f32 	%f69, [%rd5+60];
	add.f32 	%f70, %f64, %f69;
	ld.global.f32 	%f71, [%rd5+64];
	add.f32 	%f72, %f66, %f71;
	ld.global.f32 	%f73, [%rd5+68];
	add.f32 	%f74, %f68, %f73;
	div.rn.f32 	%f7, %f70, 0f40C00000;
	div.rn.f32 	%f8, %f72, 0f40C00000;
	div.rn.f32 	%f9, %f74, 0f40C00000;
	mul.f32 	%f75, %f2, %f2;
	fma.rn.f32 	%f76, %f1, %f1, %f75;
	fma.rn.f32 	%f10, %f3, %f3, %f76;
	setp.eq.f32 	%p2, %f10, 0f00000000;
	mov.f32 	%f116, 0f00000000;
	@%p2 bra 	$L__BB1_4;
	mul.f32 	%f77, %f8, %f2;
	fma.rn.f32 	%f78, %f7, %f1, %f77;
	fma.rn.f32 	%f79, %f9, %f3, %f78;
	div.rn.f32 	%f80, %f79, %f10;
	add.f32 	%f116, %f80, 0f00000000;
	st.global.f32 	[%rd4], %f116;
	ld.global.f32 	%f115, [%rd5+12];
	ld.global.f32 	%f114, [%rd5+16];
	ld.global.f32 	%f113, [%rd5+20];
$L__BB1_4:
	mul.f32 	%f81, %f114, %f114;
	fma.rn.f32 	%f82, %f115, %f115, %f81;
	fma.rn.f32 	%f19, %f113, %f113, %f82;
	setp.eq.f32 	%p3, %f19, 0f00000000;
	@%p3 bra 	$L__BB1_6;
	mul.f32 	%f83, %f8, %f114;
	fma.rn.f32 	%f84, %f7, %f115, %f83;
	fma.rn.f32 	%f85, %f9, %f113, %f84;
	div.rn.f32 	%f86, %f85, %f19;
	add.f32 	%f116, %f86, %f116;
	st.global.f32 	[%rd4], %f116;
$L__BB1_6:
	ld.global.f32 	%f22, [%rd5+24];
	ld.global.f32 	%f23, [%rd5+28];
	ld.global.f32 	%f24, [%rd5+32];
	mul.f32 	%f87, %f23, %f23;
	fma.rn.f32 	%f88, %f22, %f22, %f87;
	fma.rn.f32 	%f25, %f24, %f24, %f88;
	setp.eq.f32 	%p4, %f25, 0f00000000;
	@%p4 bra 	$L__BB1_8;
	mul.f32 	%f89, %f8, %f23;
	fma.rn.f32 	%f90, %f7, %f22, %f89;
	fma.rn.f32 	%f91, %f9, %f24, %f90;
	div.rn.f32 	%f92, %f91, %f25;
	add.f32 	%f116, %f92, %f116;
	st.global.f32 	[%rd4], %f116;
$L__BB1_8:
	ld.global.f32 	%f28, [%rd5+36];
	ld.global.f32 	%f29, [%rd5+40];
	ld.global.f32 	%f30, [%rd5+44];
	mul.f32 	%f93, %f29, %f29;
	fma.rn.f32 	%f94, %f28, %f28, %f93;
	fma.rn.f32 	%f31, %f30, %f30, %f94;
	setp.eq.f32 	%p5, %f31, 0f00000000;
	@%p5 bra 	$L__BB1_10;
	mul.f32 	%f95, %f8, %f29;
	fma.rn.f32 	%f96, %f7, %f28, %f95;
	fma.rn.f32 	%f97, %f9, %f30, %f96;
	div.rn.f32 	%f98, %f97, %f31;
	add.f32 	%f116, %f98, %f116;
	st.global.f32 	[%rd4], %f116;
$L__BB1_10:
	ld.global.f32 	%f34, [%rd5+48];
	ld.global.f32 	%f35, [%rd5+52];
	ld.global.f32 	%f36, [%rd5+56];
	mul.f32 	%f99, %f35, %f35;
	fma.rn.f32 	%f100, %f34, %f34, %f99;
	fma.rn.f32 	%f37, %f36, %f36, %f100;
	setp.eq.f32 	%p6, %f37, 0f00000000;
	@%p6 bra 	$L__BB1_12;
	mul.f32 	%f101, %f8, %f35;
	fma.rn.f32 	%f102, %f7, %f34, %f101;
	fma.rn.f32 	%f103, %f9, %f36, %f102;
	div.rn.f32 	%f104, %f103, %f37;
	add.f32 	%f116, %f104, %f116;
	st.global.f32 	[%rd4], %f116;
$L__BB1_12:
	ld.global.f32 	%f40, [%rd5+60];
	ld.global.f32 	%f41, [%rd5+64];
	ld.global.f32 	%f42, [%rd5+68];
	mul.f32 	%f105, %f41, %f41;
	fma.rn.f32 	%f106, %f40, %f40, %f105;
	fma.rn.f32 	%f43, %f42, %f42, %f106;
	setp.eq.f32 	%p7, %f43, 0f00000000;
	@%p7 bra 	$L__BB1_14;
	mul.f32 	%f107, %f8, %f41;
	fma.rn.f32 	%f108, %f7, %f40, %f107;
	fma.rn.f32 	%f109, %f9, %f42, %f108;
	div.rn.f32 	%f110, %f109, %f43;
	add.f32 	%f111, %f110, %f116;
	st.global.f32 	[%rd4], %f111;
$L__BB1_14:
	add.s32 	%r12, %r12, %r3;
	setp.lt.s32 	%p8, %r12, %r6;
	@%p8 bra 	$L__BB1_2;
$L__BB1_15:
	ret;

}
	// .globl	_Z9knnKerneliiPKfPi
.visible .entry _Z9knnKerneliiPKfPi(
	.param .u32 _Z9knnKerneliiPKfPi_param_0,
	.param .u32 _Z9knnKerneliiPKfPi_param_1,
	.param .u64 .ptr .align 1 _Z9knnKerneliiPKfPi_param_2,
	.param .u64 .ptr .align 1 _Z9knnKerneliiPKfPi_param_3
)
{
	.local .align 8 .b8 	__local_depot2[24];
	.reg .b64 	%SP;
	.reg .b64 	%SPL;
	.reg .pred 	%p<25>;
	.reg .b32 	%r<63>;
	.reg .b32 	%f<57>;
	.reg .b64 	%rd<56>;

	mov.u64 	%SPL, __local_depot2;
	ld.param.u32 	%r28, [_Z9knnKerneliiPKfPi_param_1];
	ld.param.u64 	%rd8, [_Z9knnKerneliiPKfPi_param_2];
	ld.param.u64 	%rd9, [_Z9knnKerneliiPKfPi_param_3];
	cvta.to.global.u64 	%rd1, %rd9;
	cvta.to.global.u64 	%rd10, %rd8;
	add.u64 	%rd2, %SPL, 0;
	mov.u32 	%r29, %ctaid.x;
	mul.lo.s32 	%r30, %r28, %r29;
	mul.lo.s32 	%r31, %r30, 3;
	mul.wide.s32 	%rd12, %r31, 4;
	add.s64 	%rd3, %rd10, %rd12;
	mul.lo.s32 	%r32, %r30, 6;
	cvt.s64.s32 	%rd4, %r32;
	mov.u32 	%r52, %tid.x;
	setp.ge.s32 	%p1, %r52, %r28;
	@%p1 bra 	$L__BB2_15;
	mov.u32 	%r2, %ntid.x;
	and.b32  	%r3, %r28, 1;
	and.b32  	%r4, %r28, -2;
	neg.s32 	%r5, %r4;
$L__BB2_2:
	setp.eq.s32 	%p2, %r28, 1;
	mov.f32 	%f7, 0f4CBEBC20;
	st.local.v2.f32 	[%rd2], {%f7, %f7};
	st.local.v2.f32 	[%rd2+8], {%f7, %f7};
	st.local.v2.f32 	[%rd2+16], {%f7, %f7};
	mul.lo.s32 	%r34, %r52, 3;
	mul.wide.s32 	%rd13, %r34, 4;
	add.s64 	%rd14, %rd3, %rd13;
	ld.global.f32 	%f1, [%rd14];
	ld.global.f32 	%f2, [%rd14+4];
	ld.global.f32 	%f3, [%rd14+8];
	mul.lo.s32 	%r7, %r52, 6;
	mov.b32 	%r61, 0;
	mov.u32 	%r60, %r61;
	@%p2 bra 	$L__BB2_11;
	neg.s32 	%r54, %r52;
	add.s32 	%r53, %r52, -1;
	mov.b32 	%r55, 0;
	mov.u32 	%r56, %r5;
	mov.u32 	%r57, %r55;
	mov.u32 	%r60, %r55;
$L__BB2_4:
	setp.eq.s32 	%p3, %r53, -1;
	@%p3 bra 	$L__BB2_7;
	mul.wide.u32 	%rd15, %r55, 4;
	add.s64 	%rd16, %rd3, %rd15;
	ld.global.f32 	%f8, [%rd16];
	ld.global.f32 	%f9, [%rd16+4];
	ld.global.f32 	%f10, [%rd16+8];
	sub.f32 	%f11, %f1, %f8;
	sub.f32 	%f12, %f2, %f9;
	mul.f32 	%f13, %f12, %f12;
	fma.rn.f32 	%f14, %f11, %f11, %f13;
	sub.f32 	%f15, %f3, %f10;
	fma.rn.f32 	%f4, %f15, %f15, %f14;
	mul.wide.u32 	%rd17, %r60, 4;
	add.s64 	%rd5, %rd2, %rd17;
	ld.local.f32 	%f16, [%rd5];
	setp.geu.f32 	%p4, %f4, %f16;
	@%p4 bra 	$L__BB2_7;
	add.s32 	%r36, %r60, %r7;
	cvt.s64.s32 	%rd18, %r36;
	add.s64 	%rd19, %rd18, %rd4;
	shl.b64 	%rd20, %rd19, 2;
	add.s64 	%rd21, %rd1, %rd20;
	st.global.u32 	[%rd21], %r57;
	st.local.f32 	[%rd5], %f4;
	ld.local.v2.f32 	{%f17, %f18}, [%rd2];
	setp.lt.f32 	%p5, %f4, %f17;
	selp.b32 	%r37, 0, %r60, %p5;
	mul.wide.u32 	%rd22, %r37, 4;
	add.s64 	%rd23, %rd2, %rd22;
	ld.local.f32 	%f19, [%rd23];
	setp.lt.f32 	%p6, %f19, %f18;
	selp.b32 	%r38, 1, %r37, %p6;
	mul.wide.u32 	%rd24, %r38, 4;
	add.s64 	%rd25, %rd2, %rd24;
	ld.local.f32 	%f20, [%rd25];
	ld.local.v2.f32 	{%f21, %f22}, [%rd2+8];
	setp.lt.f32 	%p7, %f20, %f21;
	selp.b32 	%r39, 2, %r38, %p7;
	mul.wide.u32 	%rd26, %r39, 4;
	add.s64 	%rd27, %rd2, %rd26;
	ld.local.f32 	%f23, [%rd27];
	setp.lt.f32 	%p8, %f23, %f22;
	selp.b32 	%r40, 3, %r39, %p8;
	mul.wide.u32 	%rd28, %r40, 4;
	add.s64 	%rd29, %rd2, %rd28;
	ld.local.f32 	%f24, [%rd29];
	ld.local.v2.f32 	{%f25, %f26}, [%rd2+16];
	setp.lt.f32 	%p9, %f24, %f25;
	selp.b32 	%r41, 4, %r40, %p9;
	mul.wide.u32 	%rd30, %r41, 4;
	add.s64 	%rd31, %rd2, %rd30;
	ld.local.f32 	%f27, [%rd31];
	setp.lt.f32 	%p10, %f27, %f26;
	selp.b32 	%r60, 5, %r41, %p10;
$L__BB2_7:
	setp.eq.s32 	%p11, %r54, -1;
	@%p11 bra 	$L__BB2_10;
	add.s32 	%r42, %r55, 3;
	mul.wide.u32 	%rd32, %r42, 4;
	add.s64 	%rd33, %rd3, %rd32;
	ld.global.f32 	%f28, [%rd33];
	ld.global.f32 	%f29, [%rd33+4];
	ld.global.f32 	%f30, [%rd33+8];
	sub.f32 	%f31, %f1, %f28;
	sub.f32 	%f32, %f2, %f29;
	mul.f32 	%f33, %f32, %f32;
	fma.rn.f32 	%f34, %f31, %f31, %f33;
	sub.f32 	%f35, %f3, %f30;
	fma.rn.f32 	%f5, %f35, %f35, %f34;
	mul.wide.u32 	%rd34, %r60, 4;
	add.s64 	%rd6, %rd2, %rd34;
	ld.local.f32 	%f36, [%rd6];
	setp.geu.f32 	%p12, %f5, %f36;
	@%p12 bra 	$L__BB2_10;
	add.s32 	%r43, %r60, %r7;
	cvt.s64.s32 	%rd35, %r43;
	add.s64 	%rd36, %rd35, %rd4;
	shl.b64 	%rd37, %rd36, 2;
	add.s64 	%rd38, %rd1, %rd37;
	add.s32 	%r44, %r57, 1;
	st.global.u32 	[%rd38], %r44;
	st.local.f32 	[%rd6], %f5;
	ld.local.v2.f32 	{%f37, %f38}, [%rd2];
	setp.lt.f32 	%p13, %f5, %f37;
	selp.b32 	%r45, 0, %r60, %p13;
	mul.wide.u32 	%rd39, %r45, 4;
	add.s64 	%rd40, %rd2, %rd39;
	ld.local.f32 	%f39, [%rd40];
	setp.lt.f32 	%p14, %f39, %f38;
	selp.b32 	%r46, 1, %r45, %p14;
	mul.wide.u32 	%rd41, %r46, 4;
	add.s64 	%rd42, %rd2, %rd41;
	ld.local.f32 	%f40, [%rd42];
	ld.local.v2.f32 	{%f41, %f42}, [%rd2+8];
	setp.lt.f32 	%p15, %f40, %f41;
	selp.b32 	%r47, 2, %r46, %p15;
	mul.wide.u32 	%rd43, %r47, 4;
	add.s64 	%rd44, %rd2, %rd43;
	ld.local.f32 	%f43, [%rd44];
	setp.lt.f32 	%p16, %f43, %f42;
	selp.b32 	%r48, 3, %r47, %p16;
	mul.wide.u32 	%rd45, %r48, 4;
	add.s64 	%rd46, %rd2, %rd45;
	ld.local.f32 	%f44, [%rd46];
	ld.local.v2.f32 	{%f45, %f46}, [%rd2+16];
	setp.lt.f32 	%p17, %f44, %f45;
	selp.b32 	%r49, 4, %r48, %p17;
	mul.wide.u32 	%rd47, %r49, 4;
	add.s64 	%rd48, %rd2, %rd47;
	ld.local.f32 	%f47, [%rd48];
	setp.lt.f32 	%p18, %f47, %f46;
	selp.b32 	%r60, 5, %r49, %p18;
$L__BB2_10:
	add.s32 	%r57, %r57, 2;
	add.s32 	%r56, %r56, 2;
	add.s32 	%r55, %r55, 6;
	add.s32 	%r54, %r54, 2;
	add.s32 	%r53, %r53, -2;
	setp.ne.s32 	%p19, %r56, 0;
	mov.u32 	%r61, %r4;
	@%p19 bra 	$L__BB2_4;
$L__BB2_11:
	setp.eq.s32 	%p20, %r3, 0;
	setp.eq.s32 	%p21, %r52, %r61;
	or.pred  	%p22, %p20, %p21;
	@%p22 bra 	$L__BB2_14;
	mul.lo.s32 	%r50, %r61, 3;
	mul.wide.u32 	%rd49, %r50, 4;
	add.s64 	%rd50, %rd3, %rd49;
	ld.global.f32 	%f48, [%rd50];
	ld.global.f32 	%f49, [%rd50+4];
	ld.global.f32 	%f50, [%rd50+8];
	sub.f32 	%f51, %f1, %f48;
	sub.f32 	%f52, %f2, %f49;
	mul.f32 	%f53, %f52, %f52;
	fma.rn.f32 	%f54, %f51, %f51, %f53;
	sub.f32 	%f55, %f3, %f50;
	fma.rn.f32 	%f6, %f55, %f55, %f54;
	mul.wide.u32 	%rd51, %r60, 4;
	add.s64 	%rd7, %rd2, %rd51;
	ld.local.f32 	%f56, [%rd7];
	setp.geu.f32 	%p23, %f6, %f56;
	@%p23 bra 	$L__BB2_14;
	add.s32 	%r51, %r60, %r7;
	cvt.s64.s32 	%rd52, %r51;
	add.s64 	%rd53, %rd52, %rd4;
	shl.b64 	%rd54, %rd53, 2;
	add.s64 	%rd55, %rd1, %rd54;
	st.global.u32 	[%rd55], %r61;
	st.local.f32 	[%rd7], %f6;
$L__BB2_14:
	add.s32 	%r52, %r52, %r2;
	setp.lt.s32 	%p24, %r52, %r28;
	@%p24 bra 	$L__BB2_2;
$L__BB2_15:
	ret;

}
	// .globl	_Z11cube_selectiifPKfPi
.visible .entry _Z11cube_selectiifPKfPi(
	.param .u32 _Z11cube_selectiifPKfPi_param_0,
	.param .u32 _Z11cube_selectiifPKfPi_param_1,
	.param .f32 _Z11cube_selectiifPKfPi_param_2,
	.param .u64 .ptr .align 1 _Z11cube_selectiifPKfPi_param_3,
	.param .u64 .ptr .align 1 _Z11cube_selectiifPKfPi_param_4
)
{
	.local .align 16 .b8 	__local_depot3[32];
	.reg .b64 	%SP;
	.reg .b64 	%SPL;
	.reg .pred 	%p<51>;
	.reg .b32 	%r<88>;
	.reg .b32 	%f<77>;
	.reg .b64 	%rd<58>;

	mov.u64 	%SPL, __local_depot3;
	ld.param.u32 	%r28, [_Z11cube_selectiifPKfPi_param_1];
	ld.param.f32 	%f33, [_Z11cube_selectiifPKfPi_param_2];
	ld.param.u64 	%rd15, [_Z11cube_selectiifPKfPi_param_3];
	ld.param.u64 	%rd14, [_Z11cube_selectiifPKfPi_param_4];
	cvta.to.global.u64 	%rd1, %rd15;
	add.u64 	%rd2, %SPL, 0;
	mul.f32 	%f1, %f33, %f33;
	mov.u32 	%r82, %tid.x;
	setp.ge.s32 	%p1, %r82, %r28;
	@%p1 bra 	$L__BB3_36;
	mov.u32 	%r29, %ctaid.x;
	mul.lo.s32 	%r30, %r28, %r29;
	mul.lo.s32 	%r31, %r30, 3;
	mul.wide.s32 	%rd17, %r31, 4;
	add.s64 	%rd3, %rd1, %rd17;
	mov.u32 	%r2, %ntid.x;
	add.s32 	%r3, %r28, -1;
	and.b32  	%r4, %r28, 3;
	and.b32  	%r5, %r28, -4;
	neg.s32 	%r6, %r5;
	shl.b32 	%r32, %r30, 3;
	cvt.s64.s32 	%rd4, %r32;
	cvta.to.global.u64 	%rd5, %rd14;
$L__BB3_2:
	setp.lt.u32 	%p2, %r3, 3;
	mul.lo.s32 	%r34, %r82, 3;
	mul.wide.s32 	%rd18, %r34, 4;
	add.s64 	%rd19, %rd3, %rd18;
	ld.global.f32 	%f2, [%rd19];
	ld.global.f32 	%f3, [%rd19+4];
	ld.global.f32 	%f4, [%rd19+8];
	shl.b32 	%r35, %r82, 3;
	cvt.s64.s32 	%rd20, %r35;
	add.s64 	%rd21, %rd4, %rd20;
	shl.b64 	%rd22, %rd21, 2;
	add.s64 	%rd6, %rd5, %rd22;
	st.global.u32 	[%rd6], %r82;
	st.global.u32 	[%rd6+4], %r82;
	st.global.u32 	[%rd6+8], %r82;
	mov.f32 	%f34, 0f4CBEBC20;
	st.local.v4.f32 	[%rd2], {%f34, %f34, %f34, %f34};
	st.global.u32 	[%rd6+12], %r82;
	st.global.u32 	[%rd6+16], %r82;
	st.global.u32 	[%rd6+20], %r82;
	st.global.u32 	[%rd6+24], %r82;
	st.local.v4.f32 	[%rd2+16], {%f34, %f34, %f34, %f34};
	st.global.u32 	[%rd6+28], %r82;
	mov.b32 	%r87, 0;
	@%p2 bra 	$L__BB3_21;
	add.s32 	%r85, %r82, -1;
	mov.b32 	%r84, 6;
	mov.b32 	%r83, 1;
	mov.u32 	%r86, %r6;
$L__BB3_4:
	setp.eq.s32 	%p3, %r85, -1;
	@%p3 bra 	$L__BB3_8;
	add.s32 	%r38, %r84, -6;
	mul.wide.u32 	%rd23, %r38, 4;
	add.s64 	%rd24, %rd3, %rd23;
	ld.global.f32 	%f5, [%rd24];
	ld.global.f32 	%f6, [%rd24+4];
	ld.global.f32 	%f7, [%rd24+8];
	sub.f32 	%f35, %f2, %f5;
	sub.f32 	%f36, %f3, %f6;
	mul.f32 	%f37, %f36, %f36;
	fma.rn.f32 	%f38, %f35, %f35, %f37;
	sub.f32 	%f39, %f4, %f7;
	fma.rn.f32 	%f8, %f39, %f39, %f38;
	setp.gt.f32 	%p4, %f8, %f1;
	@%p4 bra 	$L__BB3_8;
	setp.gt.f32 	%p5, %f5, %f2;
	setp.gt.f32 	%p6, %f6, %f3;
	setp.gt.f32 	%p7, %f7, %f4;
	selp.u32 	%r39, 1, 0, %p7;
	selp.b32 	%r40, 4, 0, %p5;
	selp.b32 	%r41, 2, 0, %p6;
	or.b32  	%r42, %r41, %r40;
	or.b32  	%r13, %r42, %r39;
	mul.wide.u32 	%rd25, %r13, 4;
	add.s64 	%rd7, %rd2, %rd25;
	ld.local.f32 	%f40, [%rd7];
	setp.geu.f32 	%p8, %f8, %f40;
	@%p8 bra 	$L__BB3_8;
	shl.b32 	%r43, %r13, 2;
	cvt.u64.u32 	%rd26, %r43;
	add.s64 	%rd27, %rd6, %rd26;
	add.s32 	%r44, %r83, -1;
	st.global.u32 	[%rd27], %r44;
	st.local.f32 	[%rd7], %f8;
$L__BB3_8:
	setp.eq.s32 	%p9, %r85, 0;
	@%p9 bra 	$L__BB3_12;
	add.s32 	%r45, %r84, -3;
	mul.wide.u32 	%rd28, %r45, 4;
	add.s64 	%rd29, %rd3, %rd28;
	ld.global.f32 	%f9, [%rd29];
	ld.global.f32 	%f10, [%rd29+4];
	ld.global.f32 	%f11, [%rd29+8];
	sub.f32 	%f41, %f2, %f9;
	sub.f32 	%f42, %f3, %f10;
	mul.f32 	%f43, %f42, %f42;
	fma.rn.f32 	%f44, %f41, %f41, %f43;
	sub.f32 	%f45, %f4, %f11;
	fma.rn.f32 	%f12, %f45, %f45, %f44;
	setp.gt.f32 	%p10, %f12, %f1;
	@%p10 bra 	$L__BB3_12;
	setp.gt.f32 	%p11, %f9, %f2;
	setp.gt.f32 	%p12, %f10, %f3;
	setp.gt.f32 	%p13, %f11, %f4;
	selp.u32 	%r46, 1, 0, %p13;
	selp.b32 	%r47, 4, 0, %p11;
	selp.b32 	%r48, 2, 0, %p12;
	or.b32  	%r49, %r48, %r47;
	or.b32  	%r14, %r49, %r46;
	mul.wide.u32 	%rd30, %r14, 4;
	add.s64 	%rd8, %rd2, %rd30;
	ld.local.f32 	%f46, [%rd8];
	setp.geu.f32 	%p14, %f12, %f46;
	@%p14 bra 	$L__BB3_12;
	shl.b32 	%r50, %r14, 2;
	cvt.u64.u32 	%rd31, %r50;
	add.s64 	%rd32, %rd6, %rd31;
	st.global.u32 	[%rd32], %r83;
	st.local.f32 	[%rd8], %f12;
$L__BB3_12:
	setp.eq.s32 	%p15, %r85, 1;
	@%p15 bra 	$L__BB3_16;
	mul.wide.u32 	%rd33, %r84, 4;
	add.s64 	%rd34, %rd3, %rd33;
	ld.global.f32 	%f13, [%rd34];
	ld.global.f32 	%f14, [%rd34+4];
	ld.global.f32 	%f15, [%rd34+8];
	sub.f32 	%f47, %f2, %f13;
	sub.f32 	%f48, %f3, %f14;
	mul.f32 	%f49, %f48, %f48;
	fma.rn.f32 	%f50, %f47, %f47, %f49;
	sub.f32 	%f51, %f4, %f15;
	fma.rn.f32 	%f16, %f51, %f51, %f50;
	setp.gt.f32 	%p16, %f16, %f1;
	@%p16 bra 	$L__BB3_16;
	setp.gt.f32 	%p17, %f13, %f2;
	setp.gt.f32 	%p18, %f14, %f3;
	setp.gt.f32 	%p19, %f15, %f4;
	selp.u32 	%r51, 1, 0, %p19;
	selp.b32 	%r52, 4, 0, %p17;
	selp.b32 	%r53, 2, 0, %p18;
	or.b32  	%r54, %r53, %r52;
	or.b32  	%r15, %r54, %r51;
	mul.wide.u32 	%rd35, %r15, 4;
	add.s64 	%rd9, %rd2, %rd35;
	ld.local.f32 	%f52, [%rd9];
	setp.geu.f32 	%p20, %f16, %f52;
	@%p20 bra 	$L__BB3_16;
	shl.b32 	%r55, %r15, 2;
	cvt.u64.u32 	%rd36, %r55;
	add.s64 	%rd37, %rd6, %rd36;
	add.s32 	%r56, %r83, 1;
	st.global.u32 	[%rd37], %r56;
	st.local.f32 	[%rd9], %f16;
$L__BB3_16:
	setp.eq.s32 	%p21, %r85, 2;
	@%p21 bra 	$L__BB3_20;
	add.s32 	%r57, %r84, 3;
	mul.wide.u32 	%rd38, %r57, 4;
	add.s64 	%rd39, %rd3, %rd38;
	ld.global.f32 	%f17, [%rd39];
	ld.global.f32 	%f18, [%rd39+4];
	ld.global.f32 	%f19, [%rd39+8];
	sub.f32 	%f53, %f2, %f17;
	sub.f32 	%f54, %f3, %f18;
	mul.f32 	%f55, %f54, %f54;
	fma.rn.f32 	%f56, %f53, %f53, %f55;
	sub.f32 	%f57, %f4, %f19;
	fma.rn.f32 	%f20, %f57, %f57, %f56;
	setp.gt.f32 	%p22, %f20, %f1;
	@%p22 bra 	$L__BB3_20;
	setp.gt.f32 	%p23, %f17, %f2;
	setp.gt.f32 	%p24, %f18, %f3;
	setp.gt.f32 	%p25, %f19, %f4;
	selp.u32 	%r58, 1, 0, %p25;
	selp.b32 	%r59, 4, 0, %p23;
	selp.b32 	%r60, 2, 0, %p24;
	or.b32  	%r61, %r60, %r59;
	or.b32  	%r16, %r61, %r58;
	mul.wide.u32 	%rd40, %r16, 4;
	add.s64 	%rd10, %rd2, %rd40;
	ld.local.f32 	%f58, [%rd10];
	setp.geu.f32 	%p26, %f20, %f58;
	@%p26 bra 	$L__BB3_20;
	shl.b32 	%r62, %r16, 2;
	cvt.u64.u32 	%rd41, %r62;
	add.s64 	%rd42, %rd6, %rd41;
	add.s32 	%r63, %r83, 2;
	st.global.u32 	[%rd42], %r63;
	st.local.f32 	[%rd10], %f20;
$L__BB3_20:
	add.s32 	%r86, %r86, 4;
	add.s32 	%r85, %r85, -4;
	add.s32 	%r84, %r84, 12;
	add.s32 	%r83, %r83, 4;
	setp.ne.s32 	%p27, %r86, 0;
	mov.u32 	%r87, %r5;
	@%p27 bra 	$L__BB3_4;
$L__BB3_21:
	setp.eq.s32 	%p28, %r4, 0;
	@%p28 bra 	$L__BB3_35;
	setp.eq.s32 	%p29, %r82, %r87;
	@%p29 bra 	$L__BB3_26;
	mul.lo.s32 	%r64, %r87, 3;
	mul.wide.u32 	%rd43, %r64, 4;
	add.s64 	%rd44, %rd3, %rd43;
	ld.global.f32 	%f21, [%rd44];
	ld.global.f32 	%f22, [%rd44+4];
	ld.global.f32 	%f23, [%rd44+8];
	sub.f32 	%f59, %f2, %f21;
	sub.f32 	%f60, %f3, %f22;
	mul.f32 	%f61, %f60, %f60;
	fma.rn.f32 	%f62, %f59, %f59, %f61;
	sub.f32 	%f63, %f4, %f23;
	fma.rn.f32 	%f24, %f63, %f63, %f62;
	setp.gt.f32 	%p30, %f24, %f1;
	@%p30 bra 	$L__BB3_26;
	setp.gt.f32 	%p31, %f21, %f2;
	setp.gt.f32 	%p32, %f22, %f3;
	setp.gt.f32 	%p33, %f23, %f4;
	selp.u32 	%r65, 1, 0, %p33;
	selp.b32 	%r66, 4, 0, %p31;
	selp.b32 	%r67, 2, 0, %p32;
	or.b32  	%r68, %r67, %r66;
	or.b32  	%r22, %r68, %r65;
	mul.wide.u32 	%rd45, %r22, 4;
	add.s64 	%rd11, %rd2, %rd45;
	ld.local.f32 	%f64, [%rd11];
	setp.geu.f32 	%p34, %f24, %f64;
	@%p34 bra 	$L__BB3_26;
	shl.b32 	%r69, %r22, 2;
	cvt.u64.u32 	%rd46, %r69;
	add.s64 	%rd47, %rd6, %rd46;
	st.global.u32 	[%rd47], %r87;
	st.local.f32 	[%rd11], %f24;
$L__BB3_26:
	setp.eq.s32 	%p35, %r4, 1;
	add.s32 	%r23, %r87, 1;
	@%p35 bra 	$L__BB3_35;
	setp.eq.s32 	%p36, %r82, %r23;
	@%p36 bra 	$L__BB3_31;
	mul.lo.s32 	%r70, %r23, 3;
	mul.wide.u32 	%rd48, %r70, 4;
	add.s64 	%rd49, %rd3, %rd48;
	ld.global.f32 	%f25, [%rd49];
	ld.global.f32 	%f26, [%rd49+4];
	ld.global.f32 	%f27, [%rd49+8];
	sub.f32 	%f65, %f2, %f25;
	sub.f32 	%f66, %f3, %f26;
	mul.f32 	%f67, %f66, %f66;
	fma.rn.f32 	%f68, %f65, %f65, %f67;
	sub.f32 	%f69, %f4, %f27;
	fma.rn.f32 	%f28, %f69, %f69, %f68;
	setp.gt.f32 	%p37, %f28, %f1;
	@%p37 bra 	$L__BB3_31;
	setp.gt.f32 	%p38, %f25, %f2;
	setp.gt.f32 	%p39, %f26, %f3;
	setp.gt.f32 	%p40, %f27, %f4;
	selp.u32 	%r71, 1, 0, %p40;
	selp.b32 	%r72, 4, 0, %p38;
	selp.b32 	%r73, 2, 0, %p39;
	or.b32  	%r74, %r73, %r72;
	or.b32  	%r24, %r74, %r71;
	mul.wide.u32 	%rd50, %r24, 4;
	add.s64 	%rd12, %rd2, %rd50;
	ld.local.f32 	%f70, [%rd12];
	setp.geu.f32 	%p41, %f28, %f70;
	@%p41 bra 	$L__BB3_31;
	shl.b32 	%r75, %r24, 2;
	cvt.u64.u32 	%rd51, %r75;
	add.s64 	%rd52, %rd6, %rd51;
	st.global.u32 	[%rd52], %r23;
	st.local.f32 	[%rd12], %f28;
$L__BB3_31:
	setp.eq.s32 	%p42, %r4, 2;
	add.s32 	%r25, %r87, 2;
	setp.eq.s32 	%p43, %r82, %r25;
	or.pred  	%p44, %p42, %p43;
	@%p44 bra 	$L__BB3_35;
	mul.lo.s32 	%r76, %r25, 3;
	mul.wide.u32 	%rd53, %r76, 4;
	add.s64 	%rd54, %rd3, %rd53;
	ld.global.f32 	%f29, [%rd54];
	ld.global.f32 	%f30, [%rd54+4];
	ld.global.f32 	%f31, [%rd54+8];
	sub.f32 	%f71, %f2, %f29;
	sub.f32 	%f72, %f3, %f30;
	mul.f32 	%f73, %f72, %f72;
	fma.rn.f32 	%f74, %f71, %f71, %f73;
	sub.f32 	%f75, %f4, %f31;
	fma.rn.f32 	%f32, %f75, %f75, %f74;
	setp.gt.f32 	%p45, %f32, %f1;
	@%p45 bra 	$L__BB3_35;
	setp.gt.f32 	%p46, %f29, %f2;
	setp.gt.f32 	%p47, %f30, %f3;
	setp.gt.f32 	%p48, %f31, %f4;
	selp.u32 	%r77, 1, 0, %p48;
	selp.b32 	%r78, 4, 0, %p46;
	selp.b32 	%r79, 2, 0, %p47;
	or.b32  	%r80, %r79, %r78;
	or.b32  	%r26, %r80, %r77;
	mul.wide.u32 	%rd55, %r26, 4;
	add.s64 	%rd13, %rd2, %rd55;
	ld.local.f32 	%f76, [%rd13];
	setp.geu.f32 	%p49, %f32, %f76;
	@%p49 bra 	$L__BB3_35;
	shl.b32 	%r81, %r26, 2;
	cvt.u64.u32 	%rd56, %r81;
	add.s64 	%rd57, %rd6, %rd56;
	st.global.u32 	[%rd57], %r25;
	st.local.f32 	[%rd13], %f32;
$L__BB3_35:
	add.s32 	%r82, %r82, %r2;
	setp.lt.s32 	%p50, %r82, %r28;
	@%p50 bra 	$L__BB3_2;
$L__BB3_36:
	ret;

}
	// .globl	_Z15group_point_gpuiiiiiPKfPKiPf
.visible .entry _Z15group_point_gpuiiiiiPKfPKiPf(
	.param .u32 _Z15group_point_gpuiiiiiPKfPKiPf_param_0,
	.param .u32 _Z15group_point_gpuiiiiiPKfPKiPf_param_1,
	.param .u32 _Z15group_point_gpuiiiiiPKfPKiPf_param_2,
	.param .u32 _Z15group_point_gpuiiiiiPKfPKiPf_param_3,
	.param .u32 _Z15group_point_gpuiiiiiPKfPKiPf_param_4,
	.param .u64 .ptr .align 1 _Z15group_point_gpuiiiiiPKfPKiPf_param_5,
	.param .u64 .ptr .align 1 _Z15group_point_gpuiiiiiPKfPKiPf_param_6,
	.param .u64 .ptr .align 1 _Z15group_point_gpuiiiiiPKfPKiPf_param_7
)
{
	.reg .pred 	%p<14>;
	.reg .b32 	%r<90>;
	.reg .b32 	%f<16>;
	.reg .b64 	%rd<94>;

	ld.param.u32 	%r48, [_Z15group_point_gpuiiiiiPKfPKiPf_param_1];
	ld.param.u32 	%r45, [_Z15group_point_gpuiiiiiPKfPKiPf_param_2];
	ld.param.u32 	%r46, [_Z15group_point_gpuiiiiiPKfPKiPf_param_3];
	ld.param.u32 	%r47, [_Z15group_point_gpuiiiiiPKfPKiPf_param_4];
	ld.param.u64 	%rd8, [_Z15group_point_gpuiiiiiPKfPKiPf_param_7];
	cvta.to.global.u64 	%rd1, %rd8;
	mov.u32 	%r49, %ctaid.x;
	mul.lo.s32 	%r50, %r48, %r49;
	mul.lo.s32 	%r51, %r50, %r45;
	cvt.s64.s32 	%rd2, %r51;
	mul.lo.s32 	%r52, %r47, %r46;
	mul.lo.s32 	%r1, %r52, %r49;
	mul.lo.s32 	%r53, %r1, %r45;
	cvt.s64.s32 	%rd3, %r53;
	mov.u32 	%r75, %tid.x;
	setp.ge.s32 	%p1, %r75, %r46;
	min.s32 	%r54, %r47, %r45;
	setp.lt.s32 	%p2, %r54, 1;
	or.pred  	%p3, %p2, %p1;
	@%p3 bra 	$L__BB4_16;
	and.b32  	%r3, %r45, 7;
	and.b32  	%r4, %r45, 2147483640;
	cvt.s64.s32 	%rd4, %r1;
$L__BB4_2:
	mov.b32 	%r76, 0;
$L__BB4_3:
	ld.param.u64 	%rd93, [_Z15group_point_gpuiiiiiPKfPKiPf_param_6];
	setp.lt.u32 	%p4, %r45, 8;
	mad.lo.s32 	%r57, %r75, %r47, %r76;
	cvt.u64.u32 	%rd9, %r57;
	add.s64 	%rd10, %rd9, %rd4;
	cvta.to.global.u64 	%rd11, %rd93;
	shl.b64 	%rd12, %rd10, 2;
	add.s64 	%rd13, %rd11, %rd12;
	ld.global.u32 	%r58, [%rd13];
	mul.lo.s32 	%r7, %r58, %r45;
	mul.lo.s32 	%r78, %r57, %r45;
	mov.b32 	%r88, 0;
	@%p4 bra 	$L__BB4_6;
	and.b32  	%r59, %r45, 2147483640;
	neg.s32 	%r86, %r59;
	add.s32 	%r85, %r78, 1;
	add.s32 	%r84, %r78, 2;
	add.s32 	%r83, %r78, 3;
	add.s32 	%r82, %r78, 4;
	add.s32 	%r81, %r78, 5;
	add.s32 	%r80, %r78, 6;
	add.s32 	%r79, %r78, 7;
	mov.u32 	%r77, %r7;
$L__BB4_5:
	.pragma "nounroll";
	ld.param.u64 	%rd91, [_Z15group_point_gpuiiiiiPKfPKiPf_param_5];
	cvt.s64.s32 	%rd14, %r85;
	add.s64 	%rd15, %rd3, %rd14;
	shl.b64 	%rd16, %rd15, 2;
	add.s64 	%rd17, %rd1, %rd16;
	cvt.s64.s32 	%rd18, %r84;
	add.s64 	%rd19, %rd3, %rd18;
	shl.b64 	%rd20, %rd19, 2;
	add.s64 	%rd21, %rd1, %rd20;
	cvt.s64.s32 	%rd22, %r83;
	add.s64 	%rd23, %rd3, %rd22;
	shl.b64 	%rd24, %rd23, 2;
	add.s64 	%rd25, %rd1, %rd24;
	cvt.s64.s32 	%rd26, %r82;
	add.s64 	%rd27, %rd3, %rd26;
	shl.b64 	%rd28, %rd27, 2;
	add.s64 	%rd29, %rd1, %rd28;
	cvt.s64.s32 	%rd30, %r81;
	add.s64 	%rd31, %rd3, %rd30;
	shl.b64 	%rd32, %rd31, 2;
	add.s64 	%rd33, %rd1, %rd32;
	cvt.s64.s32 	%rd34, %r80;
	add.s64 	%rd35, %rd3, %rd34;
	shl.b64 	%rd36, %rd35, 2;
	add.s64 	%rd37, %rd1, %rd36;
	cvt.s64.s32 	%rd38, %r79;
	add.s64 	%rd39, %rd3, %rd38;
	shl.b64 	%rd40, %rd39, 2;
	add.s64 	%rd41, %rd1, %rd40;
	cvt.s64.s32 	%rd42, %r78;
	add.s64 	%rd43, %rd3, %rd42;
	shl.b64 	%rd44, %rd43, 2;
	add.s64 	%rd45, %rd1, %rd44;
	cvt.s64.s32 	%rd46, %r77;
	add.s64 	%rd47, %rd2, %rd46;
	shl.b64 	%rd48, %rd47, 2;
	cvta.to.global.u64 	%rd49, %rd91;
	add.s64 	%rd50, %rd49, %rd48;
	ld.global.f32 	%f1, [%rd50];
	st.global.f32 	[%rd45], %f1;
	ld.global.f32 	%f2, [%rd50+4];
	st.global.f32 	[%rd17], %f2;
	ld.global.f32 	%f3, [%rd50+8];
	st.global.f32 	[%rd21], %f3;
	ld.global.f32 	%f4, [%rd50+12];
	st.global.f32 	[%rd25], %f4;
	ld.global.f32 	%f5, [%rd50+16];
	st.global.f32 	[%rd29], %f5;
	ld.global.f32 	%f6, [%rd50+20];
	st.global.f32 	[%rd33], %f6;
	ld.global.f32 	%f7, [%rd50+24];
	st.global.f32 	[%rd37], %f7;
	ld.global.f32 	%f8, [%rd50+28];
	st.global.f32 	[%rd41], %f8;
	add.s32 	%r86, %r86, 8;
	add.s32 	%r85, %r85, 8;
	add.s32 	%r84, %r84, 8;
	add.s32 	%r83, %r83, 8;
	add.s32 	%r82, %r82, 8;
	add.s32 	%r81, %r81, 8;
	add.s32 	%r80, %r80, 8;
	add.s32 	%r79, %r79, 8;
	add.s32 	%r78, %r78, 8;
	add.s32 	%r77, %r77, 8;
	setp.ne.s32 	%p5, %r86, 0;
	mov.u32 	%r88, %r4;
	@%p5 bra 	$L__BB4_5;
$L__BB4_6:
	setp.eq.s32 	%p6, %r3, 0;
	@%p6 bra 	$L__BB4_14;
	ld.param.u64 	%rd92, [_Z15group_point_gpuiiiiiPKfPKiPf_param_5];
	mad.lo.s32 	%r60, %r75, %r47, %r76;
	mul.lo.s32 	%r38, %r60, %r45;
	cvta.to.global.u64 	%rd5, %rd92;
	add.s32 	%r61, %r3, -1;
	setp.lt.u32 	%p7, %r61, 3;
	@%p7 bra 	$L__BB4_9;
	add.s32 	%r62, %r88, %r7;
	cvt.s64.s32 	%rd51, %r62;
	add.s64 	%rd52, %rd51, %rd2;
	shl.b64 	%rd53, %rd52, 2;
	add.s64 	%rd54, %rd5, %rd53;
	ld.global.f32 	%f9, [%rd54];
	add.s32 	%r63, %r88, %r38;
	cvt.s64.s32 	%rd55, %r63;
	add.s64 	%rd56, %rd55, %rd3;
	shl.b64 	%rd57, %rd56, 2;
	add.s64 	%rd58, %rd1, %rd57;
	st.global.f32 	[%rd58], %f9;
	ld.global.f32 	%f10, [%rd54+4];
	add.s32 	%r64, %r63, 1;
	cvt.s64.s32 	%rd59, %r64;
	add.s64 	%rd60, %rd59, %rd3;
	shl.b64 	%rd61, %rd60, 2;
	add.s64 	%rd62, %rd1, %rd61;
	st.global.f32 	[%rd62], %f10;
	ld.global.f32 	%f11, [%rd54+8];
	add.s32 	%r65, %r63, 2;
	cvt.s64.s32 	%rd63, %r65;
	add.s64 	%rd64, %rd63, %rd3;
	shl.b64 	%rd65, %rd64, 2;
	add.s64 	%rd66, %rd1, %rd65;
	st.global.f32 	[%rd66], %f11;
	ld.global.f32 	%f12, [%rd54+12];
	add.s32 	%r66, %r63, 3;
	cvt.s64.s32 	%rd67, %r66;
	add.s64 	%rd68, %rd67, %rd3;
	shl.b64 	%rd69, %rd68, 2;
	add.s64 	%rd70, %rd1, %rd69;
	st.global.f32 	[%rd70], %f12;
	add.s32 	%r88, %r88, 4;
$L__BB4_9:
	and.b32  	%r67, %r45, 3;
	setp.eq.s32 	%p8, %r67, 0;
	@%p8 bra 	$L__BB4_14;
	setp.eq.s32 	%p9, %r67, 1;
	@%p9 bra 	$L__BB4_12;
	add.s32 	%r68, %r88, %r7;
	cvt.s64.s32 	%rd71, %r68;
	add.s64 	%rd72, %rd71, %rd2;
	shl.b64 	%rd73, %rd72, 2;
	add.s64 	%rd74, %rd5, %rd73;
	ld.global.f32 	%f13, [%rd74];
	add.s32 	%r69, %r88, %r38;
	cvt.s64.s32 	%rd75, %r69;
	add.s64 	%rd76, %rd75, %rd3;
	shl.b64 	%rd77, %rd76, 2;
	add.s64 	%rd78, %rd1, %rd77;
	st.global.f32 	[%rd78], %f13;
	ld.global.f32 	%f14, [%rd74+4];
	add.s32 	%r70, %r69, 1;
	cvt.s64.s32 	%rd79, %r70;
	add.s64 	%rd80, %rd79, %rd3;
	shl.b64 	%rd81, %rd80, 2;
	add.s64 	%rd82, %rd1, %rd81;
	st.global.f32 	[%rd82], %f14;
	add.s32 	%r88, %r88, 2;
$L__BB4_12:
	and.b32  	%r71, %r45, 1;
	setp.eq.b32 	%p10, %r71, 1;
	not.pred 	%p11, %p10;
	@%p11 bra 	$L__BB4_14;
	add.s32 	%r72, %r88, %r7;
	cvt.s64.s32 	%rd83, %r72;
	add.s64 	%rd84, %rd83, %rd2;
	shl.b64 	%rd85, %rd84, 2;
	add.s64 	%rd86, %rd5, %rd85;
	ld.global.f32 	%f15, [%rd86];
	add.s32 	%r73, %r88, %r38;
	cvt.s64.s32 	%rd87, %r73;
	add.s64 	%rd88, %rd87, %rd3;
	shl.b64 	%rd89, %rd88, 2;
	add.s64 	%rd90, %rd1, %rd89;
	st.global.f32 	[%rd90], %f15;
$L__BB4_14:
	add.s32 	%r76, %r76, 1;
	setp.ne.s32 	%p12, %r76, %r47;
	@%p12 bra 	$L__BB4_3;
	mov.u32 	%r74, %ntid.x;
	add.s32 	%r75, %r75, %r74;
	setp.lt.s32 	%p13, %r75, %r46;
	@%p13 bra 	$L__BB4_2;
$L__BB4_16:
	ret;

}
	// .globl	_Z12gather_pointiiiPKiPKfPf
.visible .entry _Z12gather_pointiiiPKiPKfPf(
	.param .u32 _Z12gather_pointiiiPKiPKfPf_param_0,
	.param .u32 _Z12gather_pointiiiPKiPKfPf_param_1,
	.param .u32 _Z12gather_pointiiiPKiPKfPf_param_2,
	.param .u64 .ptr .align 1 _Z12gather_pointiiiPKiPKfPf_param_3,
	.param .u64 .ptr .align 1 _Z12gather_pointiiiPKiPKfPf_param_4,
	.param .u64 .ptr .align 1 _Z12gather_pointiiiPKiPKfPf_param_5
)
{
	.reg .pred 	%p<3>;
	.reg .b32 	%r<16>;
	.reg .b32 	%f<4>;
	.reg .b64 	%rd<22>;

	ld.param.u32 	%r5, [_Z12gather_pointiiiPKiPKfPf_param_1];
	ld.param.u32 	%r6, [_Z12gather_pointiiiPKiPKfPf_param_2];
	ld.param.u64 	%rd7, [_Z12gather_pointiiiPKiPKfPf_param_3];
	ld.param.u64 	%rd8, [_Z12gather_pointiiiPKiPKfPf_param_4];
	ld.param.u64 	%rd9, [_Z12gather_pointiiiPKiPKfPf_param_5];
	mov.u32 	%r15, %tid.x;
	setp.ge.s32 	%p1, %r15, %r6;
	@%p1 bra 	$L__BB5_3;
	mov.u32 	%r7, %ctaid.x;
	mul.lo.s32 	%r8, %r6, %r7;
	mov.u32 	%r2, %ntid.x;
	mul.lo.s32 	%r9, %r8, 3;
	cvt.s64.s32 	%rd1, %r9;
	mul.lo.s32 	%r10, %r7, %r5;
	mul.lo.s32 	%r11, %r10, 3;
	cvt.s64.s32 	%rd2, %r11;
	cvt.s64.s32 	%rd3, %r8;
	cvta.to.global.u64 	%rd4, %rd7;
	cvta.to.global.u64 	%rd5, %rd8;
	cvta.to.global.u64 	%rd6, %rd9;
$L__BB5_2:
	cvt.s64.s32 	%rd10, %r15;
	add.s64 	%rd11, %rd10, %rd3;
	shl.b64 	%rd12, %rd11, 2;
	add.s64 	%rd13, %rd4, %rd12;
	ld.global.u32 	%r12, [%rd13];
	mul.lo.s32 	%r13, %r12, 3;
	cvt.s64.s32 	%rd14, %r13;
	add.s64 	%rd15, %rd2, %rd14;
	shl.b64 	%rd16, %rd15, 2;
	add.s64 	%rd17, %rd5, %rd16;
	ld.global.f32 	%f1, [%rd17];
	mul.lo.s32 	%r14, %r15, 3;
	cvt.s64.s32 	%rd18, %r14;
	add.s64 	%rd19, %rd1, %rd18;
	shl.b64 	%rd20, %rd19, 2;
	add.s64 	%rd21, %rd6, %rd20;
	st.global.f32 	[%rd21], %f1;
	ld.global.f32 	%f2, [%rd17+4];
	st.global.f32 	[%rd21+4], %f2;
	ld.global.f32 	%f3, [%rd17+8];
	st.global.f32 	[%rd21+8], %f3;
	add.s32 	%r15, %r15, %r2;
	setp.lt.s32 	%p2, %r15, %r6;
	@%p2 bra 	$L__BB5_2;
$L__BB5_3:
	ret;

}
	// .globl	_Z17gatherpointKerneliiiPKfPKiPf
.visible .entry _Z17gatherpointKerneliiiPKfPKiPf(
	.param .u32 _Z17gatherpointKerneliiiPKfPKiPf_param_0,
	.param .u32 _Z17gatherpointKerneliiiPKfPKiPf_param_1,
	.param .u32 _Z17gatherpointKerneliiiPKfPKiPf_param_2,
	.param .u64 .ptr .align 1 _Z17gatherpointKerneliiiPKfPKiPf_param_3,
	.param .u64 .ptr .align 1 _Z17gatherpointKerneliiiPKfPKiPf_param_4,
	.param .u64 .ptr .align 1 _Z17gatherpointKerneliiiPKfPKiPf_param_5
)
{
	.reg .pred 	%p<5>;
	.reg .b32 	%r<25>;
	.reg .b32 	%f<4>;
	.reg .b64 	%rd<13>;

	ld.param.u32 	%r11, [_Z17gatherpointKerneliiiPKfPKiPf_param_0];
	ld.param.u32 	%r12, [_Z17gatherpointKerneliiiPKfPKiPf_param_1];
	ld.param.u32 	%r13, [_Z17gatherpointKerneliiiPKfPKiPf_param_2];
	ld.param.u64 	%rd4, [_Z17gatherpointKerneliiiPKfPKiPf_param_3];
	ld.param.u64 	%rd5, [_Z17gatherpointKerneliiiPKfPKiPf_param_4];
	ld.param.u64 	%rd6, [_Z17gatherpointKerneliiiPKfPKiPf_param_5];
	mov.u32 	%r23, %ctaid.x;
	setp.ge.s32 	%p1, %r23, %r11;
	@%p1 bra 	$L__BB6_6;
	mov.u32 	%r14, %ctaid.y;
	mov.u32 	%r15, %ntid.x;
	mov.u32 	%r16, %tid.x;
	mad.lo.s32 	%r2, %r14, %r15, %r16;
	mov.u32 	%r17, %nctaid.y;
	mul.lo.s32 	%r3, %r15, %r17;
	mov.u32 	%r4, %nctaid.x;
	cvta.to.global.u64 	%rd1, %rd5;
	cvta.to.global.u64 	%rd2, %rd4;
	cvta.to.global.u64 	%rd3, %rd6;
$L__BB6_2:
	setp.ge.s32 	%p2, %r2, %r13;
	@%p2 bra 	$L__BB6_5;
	mul.lo.s32 	%r6, %r23, %r13;
	mul.lo.s32 	%r7, %r23, %r12;
	mov.u32 	%r24, %r2;
$L__BB6_4:
	add.s32 	%r18, %r24, %r6;
	mul.wide.s32 	%rd7, %r18, 4;
	add.s64 	%rd8, %rd1, %rd7;
	ld.global.nc.u32 	%r19, [%rd8];
	add.s32 	%r20, %r19, %r7;
	mul.lo.s32 	%r21, %r20, 3;
	mul.wide.s32 	%rd9, %r21, 4;
	add.s64 	%rd10, %rd2, %rd9;
	ld.global.nc.f32 	%f1, [%rd10];
	mul.lo.s32 	%r22, %r18, 3;
	mul.wide.s32 	%rd11, %r22, 4;
	add.s64 	%rd12, %rd3, %rd11;
	st.global.f32 	[%rd12], %f1;
	ld.global.nc.f32 	%f2, [%rd10+4];
	st.global.f32 	[%rd12+4], %f2;
	ld.global.nc.f32 	%f3, [%rd10+8];
	st.global.f32 	[%rd12+8], %f3;
	add.s32 	%r24, %r24, %r3;
	setp.lt.s32 	%p3, %r24, %r13;
	@%p3 bra 	$L__BB6_4;
$L__BB6_5:
	add.s32 	%r23, %r23, %r4;
	setp.lt.s32 	%p4, %r23, %r11;
	@%p4 bra 	$L__BB6_2;
$L__BB6_6:
	ret;

}
	// .globl	_Z27farthestpointsamplingKerneliiiPKfPfPi
.visible .entry _Z27farthestpointsamplingKerneliiiPKfPfPi(
	.param .u32 _Z27farthestpointsamplingKerneliiiPKfPfPi_param_0,
	.param .u32 _Z27farthestpointsamplingKerneliiiPKfPfPi_param_1,
	.param .u32 _Z27farthestpointsamplingKerneliiiPKfPfPi_param_2,
	.param .u64 .ptr .align 1 _Z27farthestpointsamplingKerneliiiPKfPfPi_param_3,
	.param .u64 .ptr .align 1 _Z27farthestpointsamplingKerneliiiPKfPfPi_param_4,
	.param .u64 .ptr .align 1 _Z27farthestpointsamplingKerneliiiPKfPfPi_param_5
)
{
	.reg .pred 	%p<26>;
	.reg .b32 	%r<117>;
	.reg .b32 	%f<40>;
	.reg .b64 	%rd<31>;
	// demoted variable
	.shared .align 4 .b8 _ZZ27farthestpointsamplingKerneliiiPKfPfPiE5dists[2048];
	// demoted variable
	.shared .align 4 .b8 _ZZ27farthestpointsamplingKerneliiiPKfPfPiE7dists_i[2048];
	// demoted variable
	.shared .align 4 .b8 _ZZ27farthestpointsamplingKerneliiiPKfPfPiE3buf[36864];
	ld.param.u32 	%r53, [_Z27farthestpointsamplingKerneliiiPKfPfPi_param_0];
	ld.param.u32 	%r54, [_Z27farthestpointsamplingKerneliiiPKfPfPi_param_1];
	ld.param.u32 	%r55, [_Z27farthestpointsamplingKerneliiiPKfPfPi_param_2];
	ld.param.u64 	%rd7, [_Z27farthestpointsamplingKerneliiiPKfPfPi_param_3];
	ld.param.u64 	%rd8, [_Z27farthestpointsamplingKerneliiiPKfPfPi_param_4];
	ld.param.u64 	%rd9, [_Z27farthestpointsamplingKerneliiiPKfPfPi_param_5];
	cvta.to.global.u64 	%rd1, %rd8;
	cvta.to.global.u64 	%rd2, %rd7;
	cvta.to.global.u64 	%rd3, %rd9;
	setp.lt.s32 	%p1, %r55, 1;
	@%p1 bra 	$L__BB7_33;
	mov.u32 	%r104, %ctaid.x;
	setp.ge.s32 	%p2, %r104, %r53;
	@%p2 bra 	$L__BB7_33;
	mov.u32 	%r2, %tid.x;
	mul.lo.s32 	%r3, %r54, %r104;
	mov.u32 	%r4, %ntid.x;
	min.s32 	%r56, %r54, 3072;
	mul.lo.s32 	%r5, %r56, 3;
	mul.lo.s32 	%r6, %r54, 3;
	shl.b32 	%r7, %r2, 1;
	or.b32  	%r8, %r7, 1;
	mov.u32 	%r9, %nctaid.x;
	add.s32 	%r10, %r2, %r4;
	max.s32 	%r57, %r5, %r10;
	setp.lt.s32 	%p3, %r10, %r5;
	selp.u32 	%r58, 1, 0, %p3;
	add.s32 	%r59, %r10, %r58;
	sub.s32 	%r60, %r57, %r59;
	div.u32 	%r61, %r60, %r4;
	add.s32 	%r11, %r61, %r58;
	and.b32  	%r12, %r11, 3;
	shl.b32 	%r62, %r2, 2;
	mov.u32 	%r63, _ZZ27farthestpointsamplingKerneliiiPKfPfPiE3buf;
	add.s32 	%r13, %r63, %r62;
	shl.b32 	%r14, %r4, 2;
	add.s32 	%r15, %r13, %r14;
	add.s32 	%r16, %r10, %r4;
	mul.lo.s32 	%r17, %r4, 12;
	mul.lo.s32 	%r18, %r4, 3;
	cvt.u64.u32 	%rd20, %r14;
$L__BB7_3:
	setp.ne.s32 	%p4, %r2, 0;
	@%p4 bra 	$L__BB7_5;
	mul.lo.s32 	%r64, %r104, %r55;
	mul.wide.s32 	%rd10, %r64, 4;
	add.s64 	%rd11, %rd3, %rd10;
	mov.b32 	%r65, 0;
	st.global.u32 	[%rd11], %r65;
$L__BB7_5:
	setp.ge.s32 	%p5, %r2, %r54;
	mov.u32 	%r106, %r2;
	@%p5 bra 	$L__BB7_6;
	bra.uni 	$L__BB7_34;
$L__BB7_6:
	setp.ge.s32 	%p7, %r2, %r5;
	@%p7 bra 	$L__BB7_13;
	setp.eq.s32 	%p8, %r12, 3;
	mul.lo.s32 	%r20, %r6, %r104;
	mov.u32 	%r105, %r2;
	@%p8 bra 	$L__BB7_11;
	setp.eq.s32 	%p9, %r12, 0;
	add.s32 	%r68, %r2, %r20;
	mul.wide.s32 	%rd14, %r68, 4;
	add.s64 	%rd4, %rd2, %rd14;
	ld.global.nc.f32 	%f19, [%rd4];
	st.shared.f32 	[%r13], %f19;
	mov.u32 	%r105, %r10;
	@%p9 bra 	$L__BB7_11;
	setp.eq.s32 	%p10, %r12, 1;
	add.s64 	%rd5, %rd4, %rd20;
	ld.global.nc.f32 	%f20, [%rd5];
	st.shared.f32 	[%r15], %f20;
	mov.u32 	%r105, %r16;
	@%p10 bra 	$L__BB7_11;
	add.s32 	%r105, %r16, %r4;
	cvt.u64.u32 	%rd16, %r14;
	add.s64 	%rd17, %rd5, %rd16;
	ld.global.nc.f32 	%f21, [%rd17];
	add.s32 	%r69, %r15, %r14;
	st.shared.f32 	[%r69], %f21;
$L__BB7_11:
	setp.lt.u32 	%p11, %r11, 3;
	@%p11 bra 	$L__BB7_13;
$L__BB7_12:
	add.s32 	%r70, %r105, %r20;
	mul.wide.s32 	%rd18, %r70, 4;
	add.s64 	%rd19, %rd2, %rd18;
	ld.global.nc.f32 	%f22, [%rd19];
	shl.b32 	%r71, %r105, 2;
	mov.u32 	%r72, _ZZ27farthestpointsamplingKerneliiiPKfPfPiE3buf;
	add.s32 	%r73, %r72, %r71;
	st.shared.f32 	[%r73], %f22;
	add.s64 	%rd21, %rd19, %rd20;
	ld.global.nc.f32 	%f23, [%rd21];
	add.s32 	%r74, %r73, %r14;
	st.shared.f32 	[%r74], %f23;
	add.s64 	%rd22, %rd21, %rd20;
	ld.global.nc.f32 	%f24, [%rd22];
	add.s32 	%r75, %r74, %r14;
	st.shared.f32 	[%r75], %f24;
	add.s64 	%rd23, %rd22, %rd20;
	ld.global.nc.f32 	%f25, [%rd23];
	add.s32 	%r76, %r75, %r14;
	st.shared.f32 	[%r76], %f25;
	add.s32 	%r105, %r14, %r105;
	setp.lt.s32 	%p12, %r105, %r5;
	@%p12 bra 	$L__BB7_12;
$L__BB7_13:
	setp.eq.s32 	%p13, %r55, 1;
	bar.sync 	0;
	@%p13 bra 	$L__BB7_32;
	mul.lo.s32 	%r27, %r6, %r104;
	mul.lo.s32 	%r28, %r104, %r55;
	mov.b32 	%r109, 0;
	mov.b32 	%r108, 1;
$L__BB7_15:
	setp.ge.s32 	%p14, %r2, %r54;
	mad.lo.s32 	%r80, %r109, 3, %r27;
	mul.wide.s32 	%rd24, %r80, 4;
	add.s64 	%rd25, %rd2, %rd24;
	ld.global.nc.f32 	%f1, [%rd25];
	ld.global.nc.f32 	%f2, [%rd25+4];
	ld.global.nc.f32 	%f3, [%rd25+8];
	mov.f32 	%f39, 0fBF800000;
	mov.b32 	%r115, 0;
	@%p14 bra 	$L__BB7_23;
	mov.u32 	%r82, _ZZ27farthestpointsamplingKerneliiiPKfPfPiE3buf;
	mad.lo.s32 	%r83, %r2, 12, %r82;
	add.s32 	%r111, %r83, 4;
	mad.lo.s32 	%r110, %r2, 3, %r27;
	add.s32 	%r112, %r2, %r3;
	mov.b32 	%r115, 0;
	mov.f32 	%f39, 0fBF800000;
	mov.u32 	%r113, %r2;
$L__BB7_17:
	mul.wide.u32 	%rd26, %r112, 4;
	add.s64 	%rd6, %rd1, %rd26;
	ld.global.f32 	%f5, [%rd6];
	setp.gt.s32 	%p15, %r113, 3071;
	@%p15 bra 	$L__BB7_19;
	ld.shared.f32 	%f36, [%r111+-4];
	ld.shared.f32 	%f37, [%r111];
	ld.shared.f32 	%f38, [%r111+4];
	bra.uni 	$L__BB7_20;
$L__BB7_19:
	mul.wide.s32 	%rd27, %r110, 4;
	add.s64 	%rd28, %rd2, %rd27;
	ld.global.nc.f32 	%f36, [%rd28];
	ld.global.nc.f32 	%f37, [%rd28+4];
	ld.global.nc.f32 	%f38, [%rd28+8];
$L__BB7_20:
	sub.f32 	%f28, %f36, %f1;
	sub.f32 	%f29, %f37, %f2;
	mul.f32 	%f30, %f29, %f29;
	fma.rn.f32 	%f31, %f28, %f28, %f30;
	sub.f32 	%f32, %f38, %f3;
	fma.rn.f32 	%f33, %f32, %f32, %f31;
	min.f32 	%f15, %f33, %f5;
	setp.eq.f32 	%p16, %f15, %f5;
	@%p16 bra 	$L__BB7_22;
	st.global.f32 	[%rd6], %f15;
$L__BB7_22:
	setp.gt.f32 	%p17, %f15, %f39;
	selp.b32 	%r115, %r113, %r115, %p17;
	selp.f32 	%f39, %f15, %f39, %p17;
	add.s32 	%r113, %r113, %r4;
	add.s32 	%r112, %r112, %r4;
	add.s32 	%r111, %r111, %r17;
	add.s32 	%r110, %r110, %r18;
	setp.lt.s32 	%p18, %r113, %r54;
	@%p18 bra 	$L__BB7_17;
$L__BB7_23:
	setp.lt.u32 	%p19, %r4, 2;
	shl.b32 	%r84, %r2, 2;
	mov.u32 	%r85, _ZZ27farthestpointsamplingKerneliiiPKfPfPiE5dists;
	add.s32 	%r86, %r85, %r84;
	st.shared.f32 	[%r86], %f39;
	mov.u32 	%r87, _ZZ27farthestpointsamplingKerneliiiPKfPfPiE7dists_i;
	add.s32 	%r88, %r87, %r84;
	st.shared.u32 	[%r88], %r115;
	@%p19 bra 	$L__BB7_29;
	mov.b32 	%r116, 0;
$L__BB7_25:
	mov.u32 	%r45, %r116;
	bar.sync 	0;
	add.s32 	%r116, %r45, 1;
	shr.u32 	%r90, %r4, %r116;
	setp.ge.u32 	%p20, %r2, %r90;
	@%p20 bra 	$L__BB7_28;
	shl.b32 	%r47, %r7, %r45;
	shl.b32 	%r48, %r8, %r45;
	shl.b32 	%r91, %r47, 2;
	mov.u32 	%r92, _ZZ27farthestpointsamplingKerneliiiPKfPfPiE5dists;
	add.s32 	%r49, %r92, %r91;
	ld.shared.f32 	%f34, [%r49];
	shl.b32 	%r93, %r48, 2;
	add.s32 	%r94, %r92, %r93;
	ld.shared.f32 	%f18, [%r94];
	setp.geu.f32 	%p21, %f34, %f18;
	@%p21 bra 	$L__BB7_28;
	st.shared.f32 	[%r49], %f18;
	mov.u32 	%r96, _ZZ27farthestpointsamplingKerneliiiPKfPfPiE7dists_i;
	add.s32 	%r97, %r96, %r93;
	ld.shared.u32 	%r98, [%r97];
	add.s32 	%r100, %r96, %r91;
	st.shared.u32 	[%r100], %r98;
$L__BB7_28:
	mov.b32 	%r101, 2;
	shl.b32 	%r102, %r101, %r45;
	setp.lt.u32 	%p22, %r102, %r4;
	@%p22 bra 	$L__BB7_25;
$L__BB7_29:
	setp.ne.s32 	%p23, %r2, 0;
	bar.sync 	0;
	ld.shared.u32 	%r109, [_ZZ27farthestpointsamplingKerneliiiPKfPfPiE7dists_i];
	@%p23 bra 	$L__BB7_31;
	add.s32 	%r103, %r108, %r28;
	mul.wide.s32 	%rd29, %r103, 4;
	add.s64 	%rd30, %rd3, %rd29;
	st.global.u32 	[%rd30], %r109;
$L__BB7_31:
	add.s32 	%r108, %r108, 1;
	setp.ne.s32 	%p24, %r108, %r55;
	@%p24 bra 	$L__BB7_15;
$L__BB7_32:
	add.s32 	%r104, %r104, %r9;
	setp.lt.s32 	%p25, %r104, %r53;
	@%p25 bra 	$L__BB7_3;
$L__BB7_33:
	ret;
$L__BB7_34:
	add.s32 	%r66, %r106, %r3;
	mul.wide.u32 	%rd12, %r66, 4;
	add.s64 	%rd13, %rd1, %rd12;
	mov.b32 	%r67, 2123789977;
	st.global.u32 	[%rd13], %r67;
	add.s32 	%r106, %r106, %r4;
	setp.lt.s32 	%p6, %r106, %r54;
	@%p6 bra 	$L__BB7_34;
	bra.uni 	$L__BB7_6;

}


// ===== COMPILED SASS (sm_100) =====

	.target	sm_100

	.elftype	@"ET_EXEC"


//--------------------- .note.nv.tkinfo           --------------------------
	.section	.note.nv.tkinfo,"",@"SHT_NOTE"
	.sectionflags	@"SHF_NOTE_NV_TKINFO"
	.tkinfo
        /*0018*/ 	.word	0x00000002
        /*0030*/ 	.string	""
        /*0030*/ 	.string	"ptxas"
        /*0030*/ 	.string	"Cuda compilation tools, release 13.0, V13.0.88"
        /*0030*/ 	.string	"Build cuda_13.0.r13.0/compiler.36424714_0"
        /*0030*/ 	.string	"-arch sm_100 -m 64 "



//--------------------- .note.nv.cuinfo           --------------------------
	.section	.note.nv.cuinfo,"",@"SHT_NOTE"
	.sectionflags	@"SHF_NOTE_NV_CUINFO"
        /*0018*/ 	.short	0x0002
        /*001a*/ 	.short	0x0064
        /*001c*/ 	.short	0x0082
	.zero		2


//--------------------- .nv.info                  --------------------------
	.section	.nv.info,"",@"SHT_CUDA_INFO"
	.align	4


	//----- nvinfo : EIATTR_REGCOUNT
	.align		4
        /*0000*/ 	.byte	0x04, 0x2f
        /*0002*/ 	.short	(.L_1 - .L_0)
	.align		4
.L_0:
        /*0004*/ 	.word	index@(_Z20query_ball_point_gpuiifiPKfPi)
        /*0008*/ 	.word	0x0000001b


	//----- nvinfo : EIATTR_FRAME_SIZE
	.align		4
.L_1:
        /*000c*/ 	.byte	0x04, 0x11
        /*000e*/ 	.short	(.L_3 - .L_2)
	.align		4
.L_2:
        /*0010*/ 	.word	index@(_Z20query_ball_point_gpuiifiPKfPi)
        /*0014*/ 	.word	0x00000000


	//----- nvinfo : EIATTR_REGCOUNT
	.align		4
.L_3:
        /*0018*/ 	.byte	0x04, 0x2f
        /*001a*/ 	.short	(.L_5 - .L_4)
	.align		4
.L_4:
        /*001c*/ 	.word	index@(_Z12sampleKerneliiPKfPf)
        /*0020*/ 	.word	0x00000020


	//----- nvinfo : EIATTR_FRAME_SIZE
	.align		4
.L_5:
        /*0024*/ 	.byte	0x04, 0x11
        /*0026*/ 	.short	(.L_7 - .L_6)
	.align		4
.L_6:
        /*0028*/ 	.word	index@($__internal_0_$__cuda_sm3x_div_rn_noftz_f32_slowpath)
        /*002c*/ 	.word	0x00000000


	//----- nvinfo : EIATTR_FRAME_SIZE
	.align		4
.L_7:
        /*0030*/ 	.byte	0x04, 0x11
        /*0032*/ 	.short	(.L_9 - .L_8)
	.align		4
.L_8:
        /*0034*/ 	.word	index@(_Z12sampleKerneliiPKfPf)
        /*0038*/ 	.word	0x00000000


	//----- nvinfo : EIATTR_REGCOUNT
	.align		4
.L_9:
        /*003c*/ 	.byte	0x04, 0x2f
        /*003e*/ 	.short	(.L_11 - .L_10)
	.align		4
.L_10:
        /*0040*/ 	.word	index@(_Z9knnKerneliiPKfPi)
        /*0044*/ 	.word	0x00000020


	//----- nvinfo : EIATTR_FRAME_SIZE
	.align		4
.L_11:
        /*0048*/ 	.byte	0x04, 0x11
        /*004a*/ 	.short	(.L_13 - .L_12)
	.align		4
.L_12:
        /*004c*/ 	.word	index@(_Z9knnKerneliiPKfPi)
        /*0050*/ 	.word	0x00000000


	//----- nvinfo : EIATTR_REGCOUNT
	.align		4
.L_13:
        /*0054*/ 	.byte	0x04, 0x2f
        /*0056*/ 	.short	(.L_15 - .L_14)
	.align		4
.L_14:
        /*0058*/ 	.word	index@(_Z11cube_selectiifPKfPi)
        /*005c*/ 	.word	0x00000020


	//----- nvinfo : EIATTR_FRAME_SIZE
	.align		4
.L_15:
        /*0060*/ 	.byte	0x04, 0x11
        /*0062*/ 	.short	(.L_17 - .L_16)
	.align		4
.L_16:
        /*0064*/ 	.word	index@(_Z11cube_selectiifPKfPi)
        /*0068*/ 	.word	0x00000000


	//----- nvinfo : EIATTR_REGCOUNT
	.align		4
.L_17:
        /*006c*/ 	.byte	0x04, 0x2f
        /*006e*/ 	.short	(.L_19 - .L_18)
	.align		4
.L_18:
        /*0070*/ 	.word	index@(_Z15group_point_gpuiiiiiPKfPKiPf)
        /*0074*/ 	.word	0x00000020


	//----- nvinfo : EIATTR_FRAME_SIZE
	.align		4
.L_19:
        /*0078*/ 	.byte	0x04, 0x11
        /*007a*/ 	.short	(.L_21 - .L_20)
	.align		4
.L_20:
        /*007c*/ 	.word	index@(_Z15group_point_gpuiiiiiPKfPKiPf)
        /*0080*/ 	.word	0x00000000


	//----- nvinfo : EIATTR_REGCOUNT
	.align		4
.L_21:
        /*0084*/ 	.byte	0x04, 0x2f
        /*0086*/ 	.short	(.L_23 - .L_22)
	.align		4
.L_22:
        /*0088*/ 	.word	index@(_Z12gather_pointiiiPKiPKfPf)
        /*008c*/ 	.word	0x00000010


	//----- nvinfo : EIATTR_FRAME_SIZE
	.align		4
.L_23:
        /*0090*/ 	.byte	0x04, 0x11
        /*0092*/ 	.short	(.L_25 - .L_24)
	.align		4
.L_24:
        /*0094*/ 	.word	index@(_Z12gather_pointiiiPKiPKfPf)
        /*0098*/ 	.word	0x00000000


	//----- nvinfo : EIATTR_REGCOUNT
	.align		4
.L_25:
        /*009c*/ 	.byte	0x04, 0x2f
        /*009e*/ 	.short	(.L_27 - .L_26)
	.align		4
.L_26:
        /*00a0*/ 	.word	index@(_Z17gatherpointKerneliiiPKfPKiPf)
        /*00a4*/ 	.word	0x0000001a


	//----- nvinfo : EIATTR_FRAME_SIZE
	.align		4
.L_27:
        /*00a8*/ 	.byte	0x04, 0x11
        /*00aa*/ 	.short	(.L_29 - .L_28)
	.align		4
.L_28:
        /*00ac*/ 	.word	index@(_Z17gatherpointKerneliiiPKfPKiPf)
        /*00b0*/ 	.word	0x00000000


	//----- nvinfo : EIATTR_REGCOUNT
	.align		4
.L_29:
        /*00b4*/ 	.byte	0x04, 0x2f
        /*00b6*/ 	.short	(.L_31 - .L_30)
	.align		4
.L_30:
        /*00b8*/ 	.word	index@(_Z27farthestpointsamplingKerneliiiPKfPfPi)
        /*00bc*/ 	.word	0x00000020


	//----- nvinfo : EIATTR_FRAME_SIZE
	.align		4
.L_31:
        /*00c0*/ 	.byte	0x04, 0x11
        /*00c2*/ 	.short	(.L_33 - .L_32)
	.align		4
.L_32:
        /*00c4*/ 	.word	index@(_Z27farthestpointsamplingKerneliiiPKfPfPi)
        /*00c8*/ 	.word	0x00000000


	//----- nvinfo : EIATTR_MIN_STACK_SIZE
	.align		4
.L_33:
        /*00cc*/ 	.byte	0x04, 0x12
        /*00ce*/ 	.short	(.L_35 - .L_34)
	.align		4
.L_34:
        /*00d0*/ 	.word	index@(_Z27farthestpointsamplingKerneliiiPKfPfPi)
        /*00d4*/ 	.word	0x00000000


	//----- nvinfo : EIATTR_MIN_STACK_SIZE
	.align		4
.L_35:
        /*00d8*/ 	.byte	0x04, 0x12
        /*00da*/ 	.short	(.L_37 - .L_36)
	.align		4
.L_36:
        /*00dc*/ 	.word	index@(_Z17gatherpointKerneliiiPKfPKiPf)
        /*00e0*/ 	.word	0x00000000


	//----- nvinfo : EIATTR_MIN_STACK_SIZE
	.align		4
.L_37:
        /*00e4*/ 	.byte	0x04, 0x12
        /*00e6*/ 	.short	(.L_39 - .L_38)
	.align		4
.L_38:
        /*00e8*/ 	.word	index@(_Z12gather_pointiiiPKiPKfPf)
        /*00ec*/ 	.word	0x00000000


	//----- nvinfo : EIATTR_MIN_STACK_SIZE
	.align		4
.L_39:
        /*00f0*/ 	.byte	0x04, 0x12
        /*00f2*/ 	.short	(.L_41 - .L_40)
	.align		4
.L_40:
        /*00f4*/ 	.word	index@(_Z15group_point_gpuiiiiiPKfPKiPf)
        /*00f8*/ 	.word	0x00000000


	//----- nvinfo : EIATTR_MIN_STACK_SIZE
	.align		4
.L_41:
        /*00fc*/ 	.byte	0x04, 0x12
        /*00fe*/ 	.short	(.L_43 - .L_42)
	.align		4
.L_42:
        /*0100*/ 	.word	index@(_Z11cube_selectiifPKfPi)
        /*0104*/ 	.word	0x00000000


	//----- nvinfo : EIATTR_MIN_STACK_SIZE
	.align		4
.L_43:
        /*0108*/ 	.byte	0x04, 0x12
        /*010a*/ 	.short	(.L_45 - .L_44)
	.align		4
.L_44:
        /*010c*/ 	.word	index@(_Z9knnKerneliiPKfPi)
        /*0110*/ 	.word	0x00000000


	//----- nvinfo : EIATTR_MIN_STACK_SIZE
	.align		4
.L_45:
        /*0114*/ 	.byte	0x04, 0x12
        /*0116*/ 	.short	(.L_47 - .L_46)
	.align		4
.L_46:
        /*0118*/ 	.word	index@(_Z12sampleKerneliiPKfPf)
        /*011c*/ 	.word	0x00000000


	//----- nvinfo : EIATTR_MIN_STACK_SIZE
	.align		4
.L_47:
        /*0120*/ 	.byte	0x04, 0x12
        /*0122*/ 	.short	(.L_49 - .L_48)
	.align		4
.L_48:
        /*0124*/ 	.word	index@(_Z20query_ball_point_gpuiifiPKfPi)
        /*0128*/ 	.word	0x00000000
.L_49:


//--------------------- .nv.compat                --------------------------
	.section	.nv.compat,"",@"SHT_CUDA_COMPAT_INFO"
	.align	4
        /*0000*/ 	.byte	0x02, 0x09, 0x00, 0x00, 0x02, 0x02, 0x01, 0x00, 0x02, 0x05, 0x05, 0x00, 0x03, 0x07, 0x01, 0x01
        /*0010*/ 	.byte	0x02, 0x03, 0x00, 0x00, 0x02, 0x06, 0x01, 0x00, 0x04, 0x0b, 0x08, 0x00, 0x01, 0x00, 0x00, 0x00
        /*0020*/ 	.byte	0x00, 0x00, 0x00, 0x00


//--------------------- .nv.info._Z27farthestpointsamplingKerneliiiPKfPfPi --------------------------
	.section	.nv.info._Z27farthestpointsamplingKerneliiiPKfPfPi,"",@"SHT_CUDA_INFO"
	.sectionflags	@""
	.align	4


	//----- nvinfo : EIATTR_CUDA_API_VERSION
	.align		4
        /*0000*/ 	.byte	0x04, 0x37
        /*0002*/ 	.short	(.L_51 - .L_50)
.L_50:
        /*0004*/ 	.word	0x00000082


	//----- nvinfo : EIATTR_KPARAM_INFO
	.align		4
.L_51:
        /*0008*/ 	.byte	0x04, 0x17
        /*000a*/ 	.short	(.L_53 - .L_52)
.L_52:
        /*000c*/ 	.word	0x00000000
        /*0010*/ 	.short	0x0005
        /*0012*/ 	.short	0x0020
        /*0014*/ 	.byte	0x00, 0xf5, 0x21, 0x00


	//----- nvinfo : EIATTR_KPARAM_INFO
	.align		4
.L_53:
        /*0018*/ 	.byte	0x04, 0x17
        /*001a*/ 	.short	(.L_55 - .L_54)
.L_54:
        /*001c*/ 	.word	0x00000000
        /*0020*/ 	.short	0x0004
        /*0022*/ 	.short	0x0018
        /*0024*/ 	.byte	0x00, 0xf5, 0x21, 0x00


	//----- nvinfo : EIATTR_KPARAM_INFO
	.align		4
.L_55:
        /*0028*/ 	.byte	0x04, 0x17
        /*002a*/ 	.short	(.L_57 - .L_56)
.L_56:
        /*002c*/ 	.word	0x00000000
        /*0030*/ 	.short	0x0003
        /*0032*/ 	.short	0x0010
        /*0034*/ 	.byte	0x00, 0xf5, 0x21, 0x00


	//----- nvinfo : EIATTR_KPARAM_INFO
	.align		4
.L_57:
        /*0038*/ 	.byte	0x04, 0x17
        /*003a*/ 	.short	(.L_59 - .L_58)
.L_58:
        /*003c*/ 	.word	0x00000000
        /*0040*/ 	.short	0x0002
        /*0042*/ 	.short	0x0008
        /*0044*/ 	.byte	0x00, 0xf0, 0x11, 0x00


	//----- nvinfo : EIATTR_KPARAM_INFO
	.align		4
.L_59:
        /*0048*/ 	.byte	0x04, 0x17
        /*004a*/ 	.short	(.L_61 - .L_60)
.L_60:
        /*004c*/ 	.word	0x00000000
        /*0050*/ 	.short	0x0001
        /*0052*/ 	.short	0x0004
        /*0054*/ 	.byte	0x00, 0xf0, 0x11, 0x00


	//----- nvinfo : EIATTR_KPARAM_INFO
	.align		4
.L_61:
        /*0058*/ 	.byte	0x04, 0x17
        /*005a*/ 	.short	(.L_63 - .L_62)
.L_62:
        /*005c*/ 	.word	0x00000000
        /*0060*/ 	.short	0x0000
        /*0062*/ 	.short	0x0000
        /*0064*/ 	.byte	0x00, 0xf0, 0x11, 0x00


	//----- nvinfo : EIATTR_SPARSE_MMA_MASK
	.align		4
.L_63:
        /*0068*/ 	.byte	0x03, 0x50
        /*006a*/ 	.short	0x0000


	//----- nvinfo : EIATTR_MAXREG_COUNT
	.align		4
        /*006c*/ 	.byte	0x03, 0x1b
        /*006e*/ 	.short	0x00ff


	//----- nvinfo : EIATTR_NUM_BARRIERS
	.align		4
        /*0070*/ 	.byte	0x02, 0x4c
        /*0072*/ 	.byte	0x01
	.zero		1


	//----- nvinfo : EIATTR_MERCURY_ISA_VERSION
	.align		4
        /*0074*/ 	.byte	0x03, 0x5f
        /*0076*/ 	.short	0x0101


	//----- nvinfo : EIATTR_VRC_CTA_INIT_COUNT
	.align		4
        /*0078*/ 	.byte	0x02, 0x4a
	.zero		1
	.zero		1


	//----- nvinfo : EIATTR_EXIT_INSTR_OFFSETS
	.align		4
        /*007c*/ 	.byte	0x04, 0x1c
        /*007e*/ 	.short	(.L_65 - .L_64)


	//   ....[0]....
.L_64:
        /*0080*/ 	.word	0x00000030


	//   ....[1]....
        /*0084*/ 	.word	0x00000070


	//   ....[2]....
        /*0088*/ 	.word	0x00001010


	//----- nvinfo : EIATTR_CRS_STACK_SIZE
	.align		4
.L_65:
        /*008c*/ 	.byte	0x04, 0x1e
        /*008e*/ 	.short	(.L_67 - .L_66)
.L_66:
        /*0090*/ 	.word	0x00000000


	//----- nvinfo : EIATTR_CBANK_PARAM_SIZE
	.align		4
.L_67:
        /*0094*/ 	.byte	0x03, 0x19
        /*0096*/ 	.short	0x0028


	//----- nvinfo : EIATTR_PARAM_CBANK
	.align		4
        /*0098*/ 	.byte	0x04, 0x0a
        /*009a*/ 	.short	(.L_69 - .L_68)
	.align		4
.L_68:
        /*009c*/ 	.word	index@(.nv.constant0._Z27farthestpointsamplingKerneliiiPKfPfPi)
        /*00a0*/ 	.short	0x0380
        /*00a2*/ 	.short	0x0028


	//----- nvinfo : EIATTR_SW_WAR
	.align		4
.L_69:
        /*00a4*/ 	.byte	0x04, 0x36
        /*00a6*/ 	.short	(.L_71 - .L_70)
.L_70:
        /*00a8*/ 	.word	0x00000008
.L_71:


//--------------------- .nv.info._Z17gatherpointKerneliiiPKfPKiPf --------------------------
	.section	.nv.info._Z17gatherpointKerneliiiPKfPKiPf,"",@"SHT_CUDA_INFO"
	.sectionflags	@""
	.align	4


	//----- nvinfo : EIATTR_CUDA_API_VERSION
	.align		4
        /*0000*/ 	.byte	0x04, 0x37
        /*0002*/ 	.short	(.L_73 - .L_72)
.L_72:
        /*0004*/ 	.word	0x00000082


	//----- nvinfo : EIATTR_KPARAM_INFO
	.align		4
.L_73:
        /*0008*/ 	.byte	0x04, 0x17
        /*000a*/ 	.short	(.L_75 - .L_74)
.L_74:
        /*000c*/ 	.word	0x00000000
        /*0010*/ 	.short	0x0005
        /*0012*/ 	.short	0x0020
        /*0014*/ 	.byte	0x00, 0xf5, 0x21, 0x00


	//----- nvinfo : EIATTR_KPARAM_INFO
	.align		4
.L_75:
        /*0018*/ 	.byte	0x04, 0x17
        /*001a*/ 	.short	(.L_77 - .L_76)
.L_76:
        /*001c*/ 	.word	0x00000000
        /*0020*/ 	.short	0x0004
        /*0022*/ 	.short	0x0018
        /*0024*/ 	.byte	0x00, 0xf5, 0x21, 0x00


	//----- nvinfo : EIATTR_KPARAM_INFO
	.align		4
.L_77:
        /*0028*/ 	.byte	0x04, 0x17
        /*002a*/ 	.short	(.L_79 - .L_78)
.L_78:
        /*002c*/ 	.word	0x00000000
        /*0030*/ 	.short	0x0003
        /*0032*/ 	.short	0x0010
        /*0034*/ 	.byte	0x00, 0xf5, 0x21, 0x00


	//----- nvinfo : EIATTR_KPARAM_INFO
	.align		4
.L_79:
        /*0038*/ 	.byte	0x04, 0x17
        /*003a*/ 	.short	(.L_81 - .L_80)
.L_80:
        /*003c*/ 	.word	0x00000000
        /*0040*/ 	.short	0x0002
        /*0042*/ 	.short	0x0008
        /*0044*/ 	.byte	0x00, 0xf0, 0x11, 0x00


	//----- nvinfo : EIATTR_KPARAM_INFO
	.align		4
.L_81:
        /*0048*/ 	.byte	0x04, 0x17
        /*004a*/ 	.short	(.L_83 - .L_82)
.L_82:
        /*004c*/ 	.word	0x00000000
        /*0050*/ 	.short	0x0001
        /*0052*/ 	.short	0x0004
        /*0054*/ 	.byte	0x00, 0xf0, 0x11, 0x00


	//----- nvinfo : EIATTR_KPARAM_INFO
	.align		4
.L_83:
        /*0058*/ 	.byte	0x04, 0x17
        /*005a*/ 	.short	(.L_85 - .L_84)
.L_84:
        /*005c*/ 	.word	0x00000000
        /*0060*/ 	.short	0x0000
        /*0062*/ 	.short	0x0000
        /*0064*/ 	.byte	0x00, 0xf0, 0x11, 0x00


	//----- nvinfo : EIATTR_SPARSE_MMA_MASK
	.align		4
.L_85:
        /*0068*/ 	.byte	0x03, 0x50
        /*006a*/ 	.short	0x0000


	//----- nvinfo : EIATTR_MAXREG_COUNT
	.align		4
        /*006c*/ 	.byte	0x03, 0x1b
        /*006e*/ 	.short	0x00ff


	//----- nvinfo : EIATTR_MERCURY_ISA_VERSION
	.align		4
        /*0070*/ 	.byte	0x03, 0x5f
        /*0072*/ 	.short	0x0101


	//----- nvinfo : EIATTR_VRC_CTA_INIT_COUNT
	.align		4
        /*0074*/ 	.byte	0x02, 0x4a
	.zero		1
	.zero		1


	//----- nvinfo : EIATTR_EXIT_INSTR_OFFSETS
	.align		4
        /*0078*/ 	.byte	0x04, 0x1c
        /*007a*/ 	.short	(.L_87 - .L_86)


	//   ....[0]....
.L_86:
        /*007c*/ 	.word	0x00000040


	//   ....[1]....
        /*0080*/ 	.word	0x000002c0


	//----- nvinfo : EIATTR_CRS_STACK_SIZE
	.align		4
.L_87:
        /*0084*/ 	.byte	0x04, 0x1e
        /*0086*/ 	.short	(.L_89 - .L_88)
.L_88:
        /*0088*/ 	.word	0x00000000


	//----- nvinfo : EIATTR_CBANK_PARAM_SIZE
	.align		4
.L_89:
        /*008c*/ 	.byte	0x03, 0x19
        /*008e*/ 	.short	0x0028


	//----- nvinfo : EIATTR_PARAM_CBANK
	.align		4
        /*0090*/ 	.byte	0x04, 0x0a
        /*0092*/ 	.short	(.L_91 - .L_90)
	.align		4
.L_90:
        /*0094*/ 	.word	index@(.nv.constant0._Z17gatherpointKerneliiiPKfPKiPf)
        /*0098*/ 	.short	0x0380
        /*009a*/ 	.short	0x0028


	//----- nvinfo : EIATTR_SW_WAR
	.align		4
.L_91:
        /*009c*/ 	.byte	0x04, 0x36
        /*009e*/ 	.short	(.L_93 - .L_92)
.L_92:
        /*00a0*/ 	.word	0x00000008
.L_93:


//--------------------- .nv.info._Z12gather_pointiiiPKiPKfPf --------------------------
	.section	.nv.info._Z12gather_pointiiiPKiPKfPf,"",@"SHT_CUDA_INFO"
	.sectionflags	@""
	.align	4


	//----- nvinfo : EIATTR_CUDA_API_VERSION
	.align		4
        /*0000*/ 	.byte	0x04, 0x37
        /*0002*/ 	.short	(.L_95 - .L_94)
.L_94:
        /*0004*/ 	.word	0x00000082


	//----- nvinfo : EIATTR_KPARAM_INFO
	.align		4
.L_95:
        /*0008*/ 	.byte	0x04, 0x17
        /*000a*/ 	.short	(.L_97 - .L_96)
.L_96:
        /*000c*/ 	.word	0x00000000
        /*0010*/ 	.short	0x0005
        /*0012*/ 	.short	0x0020
        /*0014*/ 	.byte	0x00, 0xf5, 0x21, 0x00


	//----- nvinfo : EIATTR_KPARAM_INFO
	.align		4
.L_97:
        /*0018*/ 	.byte	0x04, 0x17
        /*001a*/ 	.short	(.L_99 - .L_98)
.L_98:
        /*001c*/ 	.word	0x00000000
        /*0020*/ 	.short	0x0004
        /*0022*/ 	.short	0x0018
        /*0024*/ 	.byte	0x00, 0xf5, 0x21, 0x00


	//----- nvinfo : EIATTR_KPARAM_INFO
	.align		4
.L_99:
        /*0028*/ 	.byte	0x04, 0x17
        /*002a*/ 	.short	(.L_101 - .L_100)
.L_100:
        /*002c*/ 	.word	0x00000000
        /*0030*/ 	.short	0x0003
        /*0032*/ 	.short	0x0010
        /*0034*/ 	.byte	0x00, 0xf5, 0x21, 0x00


	//----- nvinfo : EIATTR_KPARAM_INFO
	.align		4
.L_101:
        /*0038*/ 	.byte	0x04, 0x17
        /*003a*/ 	.short	(.L_103 - .L_102)
.L_102:
        /*003c*/ 	.word	0x00000000
        /*0040*/ 	.short	0x0002
        /*0042*/ 	.short	0x0008
        /*0044*/ 	.byte	0x00, 0xf0, 0x11, 0x00


	//----- nvinfo : EIATTR_KPARAM_INFO
	.align		4
.L_103:
        /*0048*/ 	.byte	0x04, 0x17
        /*004a*/ 	.short	(.L_105 - .L_104)
.L_104:
        /*004c*/ 	.word	0x00000000
        /*0050*/ 	.short	0x0001
        /*0052*/ 	.short	0x0004
        /*0054*/ 	.byte	0x00, 0xf0, 0x11, 0x00


	//----- nvinfo : EIATTR_KPARAM_INFO
	.align		4
.L_105:
        /*0058*/ 	.byte	0x04, 0x17
        /*005a*/ 	.short	(.L_107 - .L_106)
.L_106:
        /*005c*/ 	.word	0x00000000
        /*0060*/ 	.short	0x0000
        /*0062*/ 	.short	0x0000
        /*0064*/ 	.byte	0x00, 0xf0, 0x11, 0x00


	//----- nvinfo : EIATTR_SPARSE_MMA_MASK
	.align		4
.L_107:
        /*0068*/ 	.byte	0x03, 0x50
        /*006a*/ 	.short	0x0000


	//----- nvinfo : EIATTR_MAXREG_COUNT
	.align		4
        /*006c*/ 	.byte	0x03, 0x1b
        /*006e*/ 	.short	0x00ff


	//----- nvinfo : EIATTR_MERCURY_ISA_VERSION
	.align		4
        /*0070*/ 	.byte	0x03, 0x5f
        /*0072*/ 	.short	0x0101


	//----- nvinfo : EIATTR_VRC_CTA_INIT_COUNT
	.align		4
        /*0074*/ 	.byte	0x02, 0x4a
	.zero		1
	.zero		1


	//----- nvinfo : EIATTR_EXIT_INSTR_OFFSETS
	.align		4
        /*0078*/ 	.byte	0x04, 0x1c
        /*007a*/ 	.short	(.L_109 - .L_108)


	//   ....[0]....
.L_108:
        /*007c*/ 	.word	0x00000040


	//   ....[1]....
        /*0080*/ 	.word	0x000002a0


	//----- nvinfo : EIATTR_CRS_STACK_SIZE
	.align		4
.L_109:
        /*0084*/ 	.byte	0x04, 0x1e
        /*0086*/ 	.short	(.L_111 - .L_110)
.L_110:
        /*0088*/ 	.word	0x00000000


	//----- nvinfo : EIATTR_CBANK_PARAM_SIZE
	.align		4
.L_111:
        /*008c*/ 	.byte	0x03, 0x19
        /*008e*/ 	.short	0x0028


	//----- nvinfo : EIATTR_PARAM_CBANK
	.align		4
        /*0090*/ 	.byte	0x04, 0x0a
        /*0092*/ 	.short	(.L_113 - .L_112)
	.align		4
.L_112:
        /*0094*/ 	.word	index@(.nv.constant0._Z12gather_pointiiiPKiPKfPf)
        /*0098*/ 	.short	0x0380
        /*009a*/ 	.short	0x0028


	//----- nvinfo : EIATTR_SW_WAR
	.align		4
.L_113:
        /*009c*/ 	.byte	0x04, 0x36
        /*009e*/ 	.short	(.L_115 - .L_114)
.L_114:
        /*00a0*/ 	.word	0x00000008
.L_115:


//--------------------- .nv.info._Z15group_point_gpuiiiiiPKfPKiPf --------------------------
	.section	.nv.info._Z15group_point_gpuiiiiiPKfPKiPf,"",@"SHT_CUDA_INFO"
	.sectionflags	@""
	.align	4


	//----- nvinfo : EIATTR_CUDA_API_VERSION
	.align		4
        /*0000*/ 	.byte	0x04, 0x37
        /*0002*/ 	.short	(.L_117 - .L_116)
.L_116:
        /*0004*/ 	.word	0x00000082


	//----- nvinfo : EIATTR_KPARAM_INFO
	.align		4
.L_117:
        /*0008*/ 	.byte	0x04, 0x17
        /*000a*/ 	.short	(.L_119 - .L_118)
.L_118:
        /*000c*/ 	.word	0x00000000
        /*0010*/ 	.short	0x0007
        /*0012*/ 	.short	0x0028
        /*0014*/ 	.byte	0x00, 0xf5, 0x21, 0x00


	//----- nvinfo : EIATTR_KPARAM_INFO
	.align		4
.L_119:
        /*0018*/ 	.byte	0x04, 0x17
        /*001a*/ 	.short	(.L_121 - .L_120)
.L_120:
        /*001c*/ 	.word	0x00000000
        /*0020*/ 	.short	0x0006
        /*0022*/ 	.short	0x0020
        /*0024*/ 	.byte	0x00, 0xf5, 0x21, 0x00


	//----- nvinfo : EIATTR_KPARAM_INFO
	.align		4
.L_121:
        /*0028*/ 	.byte	0x04, 0x17
        /*002a*/ 	.short	(.L_123 - .L_122)
.L_122:
        /*002c*/ 	.word	0x00000000
        /*0030*/ 	.short	0x0005
        /*0032*/ 	.short	0x0018
        /*0034*/ 	.byte	0x00, 0xf5, 0x21, 0x00


	//----- nvinfo : EIATTR_KPARAM_INFO
	.align		4
.L_123:
        /*0038*/ 	.byte	0x04, 0x17
        /*003a*/ 	.short	(.L_125 - .L_124)
.L_124:
        /*003c*/ 	.word	0x00000000
        /*0040*/ 	.short	0x0004
        /*0042*/ 	.short	0x0010
        /*0044*/ 	.byte	0x00, 0xf0, 0x11, 0x00


	//----- nvinfo : EIATTR_KPARAM_INFO
	.align		4
.L_125:
        /*0048*/ 	.byte	0x04, 0x17
        /*004a*/ 	.short	(.L_127 - .L_126)
.L_126:
        /*004c*/ 	.word	0x00000000
        /*0050*/ 	.short	0x0003
        /*0052*/ 	.short	0x000c
        /*0054*/ 	.byte	0x00, 0xf0, 0x11, 0x00


	//----- nvinfo : EIATTR_KPARAM_INFO
	.align		4
.L_127:
        /*0058*/ 	.byte	0x04, 0x17
        /*005a*/ 	.short	(.L_129 - .L_128)
.L_128:
        /*005c*/ 	.word	0x00000000
        /*0060*/ 	.short	0x0002
        /*0062*/ 	.short	0x0008
        /*0064*/ 	.byte	0x00, 0xf0, 0x11, 0x00


	//----- nvinfo : EIATTR_KPARAM_INFO
	.align		4
.L_129:
        /*0068*/ 	.byte	0x04, 0x17
        /*006a*/ 	.short	(.L_131 - .L_130)
.L_130:
        /*006c*/ 	.word	0x00000000
        /*0070*/ 	.short	0x0001
        /*0072*/ 	.short	0x0004
        /*0074*/ 	.byte	0x00, 0xf0, 0x11, 0x00


	//----- nvinfo : EIATTR_KPARAM_INFO
	.align		4
.L_131:
        /*0078*/ 	.byte	0x04, 0x17
        /*007a*/ 	.short	(.L_133 - .L_132)
.L_132:
        /*007c*/ 	.word	0x00000000
        /*0080*/ 	.short	0x0000
        /*0082*/ 	.short	0x0000
        /*0084*/ 	.byte	0x00, 0xf0, 0x11, 0x00


	//----- nvinfo : EIATTR_SPARSE_MMA_MASK
	.align		4
.L_133:
        /*0088*/ 	.byte	0x03, 0x50
        /*008a*/ 	.short	0x0000


	//----- nvinfo : EIATTR_MAXREG_COUNT
	.align		4
        /*008c*/ 	.byte	0x03, 0x1b
        /*008e*/ 	.short	0x00ff


	//----- nvinfo : EIATTR_MERCURY_ISA_VERSION
	.align		4
        /*0090*/ 	.byte	0x03, 0x5f
        /*0092*/ 	.short	0x0101


	//----- nvinfo : EIATTR_VRC_CTA_INIT_COUNT
	.align		4
        /*0094*/ 	.byte	0x02, 0x4a
	.zero		1
	.zero		1


	//----- nvinfo : EIATTR_EXIT_INSTR_OFFSETS
	.align		4
        /*0098*/ 	.byte	0x04, 0x1c
        /*009a*/ 	.short	(.L_135 - .L_134)


	//   ....[0]....
.L_134:
        /*009c*/ 	.word	0x000000c0


	//   ....[1]....
        /*00a0*/ 	.word	0x00000d40


	//----- nvinfo : EIATTR_CRS_STACK_SIZE
	.align		4
.L_135:
        /*00a4*/ 	.byte	0x04, 0x1e
        /*00a6*/ 	.short	(.L_137 - .L_136)
.L_136:
        /*00a8*/ 	.word	0x00000000


	//----- nvinfo : EIATTR_CBANK_PARAM_SIZE
	.align		4
.L_137:
        /*00ac*/ 	.byte	0x03, 0x19
        /*00ae*/ 	.short	0x0030


	//----- nvinfo : EIATTR_PARAM_CBANK
	.align		4
        /*00b0*/ 	.byte	0x04, 0x0a
        /*00b2*/ 	.short	(.L_139 - .L_138)
	.align		4
.L_138:
        /*00b4*/ 	.word	index@(.nv.constant0._Z15group_point_gpuiiiiiPKfPKiPf)
        /*00b8*/ 	.short	0x0380
        /*00ba*/ 	.short	0x0030


	//----- nvinfo : EIATTR_SW_WAR
	.align		4
.L_139:
        /*00bc*/ 	.byte	0x04, 0x36
        /*00be*/ 	.short	(.L_141 - .L_140)
.L_140:
        /*00c0*/ 	.word	0x00000008
.L_141:


//--------------------- .nv.info._Z11cube_selectiifPKfPi --------------------------
	.section	.nv.info._Z11cube_selectiifPKfPi,"",@"SHT_CUDA_INFO"
	.sectionflags	@""
	.align	4


	//----- nvinfo : EIATTR_CUDA_API_VERSION
	.align		4
        /*0000*/ 	.byte	0x04, 0x37
        /*0002*/ 	.short	(.L_143 - .L_142)
.L_142:
        /*0004*/ 	.word	0x00000082


	//----- nvinfo : EIATTR_KPARAM_INFO
	.align		4
.L_143:
        /*0008*/ 	.byte	0x04, 0x17
        /*000a*/ 	.short	(.L_145 - .L_144)
.L_144:
        /*000c*/ 	.word	0x00000000
        /*0010*/ 	.short	0x0004
        /*0012*/ 	.short	0x0018
        /*0014*/ 	.byte	0x00, 0xf5, 0x21, 0x00


	//----- nvinfo : EIATTR_KPARAM_INFO
	.align		4
.L_145:
        /*0018*/ 	.byte	0x04, 0x17
        /*001a*/ 	.short	(.L_147 - .L_146)
.L_146:
        /*001c*/ 	.word	0x00000000
        /*0020*/ 	.short	0x0003
        /*0022*/ 	.short	0x0010
        /*0024*/ 	.byte	0x00, 0xf5, 0x21, 0x00


	//----- nvinfo : EIATTR_KPARAM_INFO
	.align		4
.L_147:
        /*0028*/ 	.byte	0x04, 0x17
        /*002a*/ 	.short	(.L_149 - .L_148)
.L_148:
        /*002c*/ 	.word	0x00000000
        /*0030*/ 	.short	0x0002
        /*0032*/ 	.short	0x0008
        /*0034*/ 	.byte	0x00, 0xf0, 0x11, 0x00


	//----- nvinfo : EIATTR_KPARAM_INFO
	.align		4
.L_149:
        /*0038*/ 	.byte	0x04, 0x17
        /*003a*/ 	.short	(.L_151 - .L_150)
.L_150:
        /*003c*/ 	.word	0x00000000
        /*0040*/ 	.short	0x0001
        /*0042*/ 	.short	0x0004
        /*0044*/ 	.byte	0x00, 0xf0, 0x11, 0x00


	//----- nvinfo : EIATTR_KPARAM_INFO
	.align		4
.L_151:
        /*0048*/ 	.byte	0x04, 0x17
        /*004a*/ 	.short	(.L_153 - .L_152)
.L_152:
        /*004c*/ 	.word	0x00000000
        /*0050*/ 	.short	0x0000
        /*0052*/ 	.short	0x0000
        /*0054*/ 	.byte	0x00, 0xf0, 0x11, 0x00


	//----- nvinfo : EIATTR_SPARSE_MMA_MASK
	.align		4
.L_153:
        /*0058*/ 	.byte	0x03, 0x50
        /*005a*/ 	.short	0x0000


	//----- nvinfo : EIATTR_MAXREG_COUNT
	.align		4
        /*005c*/ 	.byte	0x03, 0x1b
        /*005e*/ 	.short	0x00ff


	//----- nvinfo : EIATTR_MERCURY_ISA_VERSION
	.align		4
        /*0060*/ 	.byte	0x03, 0x5f
        /*0062*/ 	.short	0x0101


	//----- nvinfo : EIATTR_VRC_CTA_INIT_COUNT
	.align		4
        /*0064*/ 	.byte	0x02, 0x4a
	.zero		1
	.zero		1


	//----- nvinfo : EIATTR_EXIT_INSTR_OFFSETS
	.align		4
        /*0068*/ 	.byte	0x04, 0x1c
        /*006a*/ 	.short	(.L_155 - .L_154)


	//   ....[0]....
.L_154:
        /*006c*/ 	.word	0x00000040


	//   ....[1]....
        /*0070*/ 	.word	0x00001e60


	//----- nvinfo : EIATTR_CRS_STACK_SIZE
	.align		4
.L_155:
        /*0074*/ 	.byte	0x04, 0x1e
        /*0076*/ 	.short	(.L_157 - .L_156)
.L_156:
        /*0078*/ 	.word	0x00000000


	//----- nvinfo : EIATTR_CBANK_PARAM_SIZE
	.align		4
.L_157:
        /*007c*/ 	.byte	0x03, 0x19
        /*007e*/ 	.short	0x0020


	//----- nvinfo : EIATTR_PARAM_CBANK
	.align		4
        /*0080*/ 	.byte	0x04, 0x0a
        /*0082*/ 	.short	(.L_159 - .L_158)
	.align		4
.L_158:
        /*0084*/ 	.word	index@(.nv.constant0._Z11cube_selectiifPKfPi)
        /*0088*/ 	.short	0x0380
        /*008a*/ 	.short	0x0020


	//----- nvinfo : EIATTR_SW_WAR
	.align		4
.L_159:
        /*008c*/ 	.byte	0x04, 0x36
        /*008e*/ 	.short	(.L_161 - .L_160)
.L_160:
        /*0090*/ 	.word	0x00000008
.L_161:


//--------------------- .nv.info._Z9knnKerneliiPKfPi --------------------------
	.section	.nv.info._Z9knnKerneliiPKfPi,"",@"SHT_CUDA_INFO"
	.sectionflags	@""
	.align	4


	//----- nvinfo : EIATTR_CUDA_API_VERSION
	.align		4
        /*0000*/ 	.byte	0x04, 0x37
        /*0002*/ 	.short	(.L_163 - .L_162)
.L_162:
        /*0004*/ 	.word	0x00000082


	//----- nvinfo : EIATTR_KPARAM_INFO
	.align		4
.L_163:
        /*0008*/ 	.byte	0x04, 0x17
        /*000a*/ 	.short	(.L_165 - .L_164)
.L_164:
        /*000c*/ 	.word	0x00000000
        /*0010*/ 	.short	0x0003
        /*0012*/ 	.short	0x0010
        /*0014*/ 	.byte	0x00, 0xf5, 0x21, 0x00


	//----- nvinfo : EIATTR_KPARAM_INFO
	.align		4
.L_165:
        /*0018*/ 	.byte	0x04, 0x17
        /*001a*/ 	.short	(.L_167 - .L_166)
.L_166:
        /*001c*/ 	.word	0x00000000
        /*0020*/ 	.short	0x0002
        /*0022*/ 	.short	0x0008
        /*0024*/ 	.byte	0x00, 0xf5, 0x21, 0x00


	//----- nvinfo : EIATTR_KPARAM_INFO
	.align		4
.L_167:
        /*0028*/ 	.byte	0x04, 0x17
        /*002a*/ 	.short	(.L_169 - .L_168)
.L_168:
        /*002c*/ 	.word	0x00000000
        /*0030*/ 	.short	0x0001
        /*0032*/ 	.short	0x0004
        /*0034*/ 	.byte	0x00, 0xf0, 0x11, 0x00


	//----- nvinfo : EIATTR_KPARAM_INFO
	.align		4
.L_169:
        /*0038*/ 	.byte	0x04, 0x17
        /*003a*/ 	.short	(.L_171 - .L_170)
.L_170:
        /*003c*/ 	.word	0x00000000
        /*0040*/ 	.short	0x0000
        /*0042*/ 	.short	0x0000
        /*0044*/ 	.byte	0x00, 0xf0, 0x11, 0x00


	//----- nvinfo : EIATTR_SPARSE_MMA_MASK
	.align		4
.L_171:
        /*0048*/ 	.byte	0x03, 0x50
        /*004a*/ 	.short	0x0000


	//----- nvinfo : EIATTR_MAXREG_COUNT
	.align		4
        /*004c*/ 	.byte	0x03, 0x1b
        /*004e*/ 	.short	0x00ff


	//----- nvinfo : EIATTR_MERCURY_ISA_VERSION
	.align		4
        /*0050*/ 	.byte	0x03, 0x5f
        /*0052*/ 	.short	0x0101


	//----- nvinfo : EIATTR_VRC_CTA_INIT_COUNT
	.align		4
        /*0054*/ 	.byte	0x02, 0x4a
	.zero		1
	.zero		1


	//----- nvinfo : EIATTR_EXIT_INSTR_OFFSETS
	.align		4
        /*0058*/ 	.byte	0x04, 0x1c
        /*005a*/ 	.short	(.L_173 - .L_172)


	//   ....[0]....
.L_172:
        /*005c*/ 	.word	0x00000070


	//   ....[1]....
        /*0060*/ 	.word	0x00001450


	//----- nvinfo : EIATTR_CRS_STACK_SIZE
	.align		4
.L_173:
        /*0064*/ 	.byte	0x04, 0x1e
        /*0066*/ 	.short	(.L_175 - .L_174)
.L_174:
        /*0068*/ 	.word	0x00000000


	//----- nvinfo : EIATTR_CBANK_PARAM_SIZE
	.align		4
.L_175:
        /*006c*/ 	.byte	0x03, 0x19
        /*006e*/ 	.short	0x0018


	//----- nvinfo : EIATTR_PARAM_CBANK
	.align		4
        /*0070*/ 	.byte	0x04, 0x0a
        /*0072*/ 	.short	(.L_177 - .L_176)
	.align		4
.L_176:
        /*0074*/ 	.word	index@(.nv.constant0._Z9knnKerneliiPKfPi)
        /*0078*/ 	.short	0x0380
        /*007a*/ 	.short	0x0018


	//----- nvinfo : EIATTR_SW_WAR
	.align		4
.L_177:
        /*007c*/ 	.byte	0x04, 0x36
        /*007e*/ 	.short	(.L_179 - .L_178)
.L_178:
        /*0080*/ 	.word	0x00000008
.L_179:


//--------------------- .nv.info._Z12sampleKerneliiPKfPf --------------------------
	.section	.nv.info._Z12sampleKerneliiPKfPf,"",@"SHT_CUDA_INFO"
	.sectionflags	@""
	.align	4


	//----- nvinfo : EIATTR_CUDA_API_VERSION
	.align		4
        /*0000*/ 	.byte	0x04, 0x37
        /*0002*/ 	.short	(.L_181 - .L_180)
.L_180:
        /*0004*/ 	.word	0x00000082


	//----- nvinfo : EIATTR_KPARAM_INFO
	.align		4
.L_181:
        /*0008*/ 	.byte	0x04, 0x17
        /*000a*/ 	.short	(.L_183 - .L_182)
.L_182:
        /*000c*/ 	.word	0x00000000
        /*0010*/ 	.short	0x0003
        /*0012*/ 	.short	0x0010
        /*0014*/ 	.byte	0x00, 0xf5, 0x21, 0x00


	//----- nvinfo : EIATTR_KPARAM_INFO
	.align		4
.L_183:
        /*0018*/ 	.byte	0x04, 0x17
        /*001a*/ 	.short	(.L_185 - .L_184)
.L_184:
        /*001c*/ 	.word	0x00000000
        /*0020*/ 	.short	0x0002
        /*0022*/ 	.short	0x0008
        /*0024*/ 	.byte	0x00, 0xf5, 0x21, 0x00


	//----- nvinfo : EIATTR_KPARAM_INFO
	.align		4
.L_185:
        /*0028*/ 	.byte	0x04, 0x17
        /*002a*/ 	.short	(.L_187 - .L_186)
.L_186:
        /*002c*/ 	.word	0x00000000
        /*0030*/ 	.short	0x0001
        /*0032*/ 	.short	0x0004
        /*0034*/ 	.byte	0x00, 0xf0, 0x11, 0x00


	//----- nvinfo : EIATTR_KPARAM_INFO
	.align		4
.L_187:
        /*0038*/ 	.byte	0x04, 0x17
        /*003a*/ 	.short	(.L_189 - .L_188)
.L_188:
        /*003c*/ 	.word	0x00000000
        /*0040*/ 	.short	0x0000
        /*0042*/ 	.short	0x0000
        /*0044*/ 	.byte	0x00, 0xf0, 0x11, 0x00


	//----- nvinfo : EIATTR_SPARSE_MMA_MASK
	.align		4
.L_189:
        /*0048*/ 	.byte	0x03, 0x50
        /*004a*/ 	.short	0x0000


	//----- nvinfo : EIATTR_MAXREG_COUNT
	.align		4
        /*004c*/ 	.byte	0x03, 0x1b
        /*004e*/ 	.short	0x00ff


	//----- nvinfo : EIATTR_MERCURY_ISA_VERSION
	.align		4
        /*0050*/ 	.byte	0x03, 0x5f
        /*0052*/ 	.short	0x0101


	//----- nvinfo : EIATTR_VRC_CTA_INIT_COUNT
	.align		4
        /*0054*/ 	.byte	0x02, 0x4a
	.zero		1
	.zero		1


	//----- nvinfo : EIATTR_EXIT_INSTR_OFFSETS
	.align		4
        /*0058*/ 	.byte	0x04, 0x1c
        /*005a*/ 	.short	(.L_191 - .L_190)


	//   ....[0]....
.L_190:
        /*005c*/ 	.word	0x00000060


	//   ....[1]....
        /*0060*/ 	.word	0x00001120


	//----- nvinfo : EIATTR_CRS_STACK_SIZE
	.align		4
.L_191:
        /*0064*/ 	.byte	0x04, 0x1e
        /*0066*/ 	.short	(.L_193 - .L_192)
.L_192:
        /*0068*/ 	.word	0x00000000


	//----- nvinfo : EIATTR_CBANK_PARAM_SIZE
	.align		4
.L_193:
        /*006c*/ 	.byte	0x03, 0x19
        /*006e*/ 	.short	0x0018


	//----- nvinfo : EIATTR_PARAM_CBANK
	.align		4
        /*0070*/ 	.byte	0x04, 0x0a
        /*0072*/ 	.short	(.L_195 - .L_194)
	.align		4
.L_194:
        /*0074*/ 	.word	index@(.nv.constant0._Z12sampleKerneliiPKfPf)
        /*0078*/ 	.short	0x0380
        /*007a*/ 	.short	0x0018


	//----- nvinfo : EIATTR_SW_WAR
	.align		4
.L_195:
        /*007c*/ 	.byte	0x04, 0x36
        /*007e*/ 	.short	(.L_197 - .L_196)
.L_196:
        /*0080*/ 	.word	0x00000008
.L_197:


//--------------------- .nv.info._Z20query_ball_point_gpuiifiPKfPi --------------------------
	.section	.nv.info._Z20query_ball_point_gpuiifiPKfPi,"",@"SHT_CUDA_INFO"
	.sectionflags	@""
	.align	4


	//----- nvinfo : EIATTR_CUDA_API_VERSION
	.align		4
        /*0000*/ 	.byte	0x04, 0x37
        /*0002*/ 	.short	(.L_199 - .L_198)
.L_198:
        /*0004*/ 	.word	0x00000082


	//----- nvinfo : EIATTR_KPARAM_INFO
	.align		4
.L_199:
        /*0008*/ 	.byte	0x04, 0x17
        /*000a*/ 	.short	(.L_201 - .L_200)
.L_200:
        /*000c*/ 	.word	0x00000000
        /*0010*/ 	.short	0x0005
        /*0012*/ 	.short	0x0018
        /*0014*/ 	.byte	0x00, 0xf5, 0x21, 0x00


	//----- nvinfo : EIATTR_KPARAM_INFO
	.align		4
.L_201:
        /*0018*/ 	.byte	0x04, 0x17
        /*001a*/ 	.short	(.L_203 - .L_202)
.L_202:
        /*001c*/ 	.word	0x00000000
        /*0020*/ 	.short	0x0004
        /*0022*/ 	.short	0x0010
        /*0024*/ 	.byte	0x00, 0xf5, 0x21, 0x00


	//----- nvinfo : EIATTR_KPARAM_INFO
	.align		4
.L_203:
        /*0028*/ 	.byte	0x04, 0x17
        /*002a*/ 	.short	(.L_205 - .L_204)
.L_204:
        /*002c*/ 	.word	0x00000000
        /*0030*/ 	.short	0x0003
        /*0032*/ 	.short	0x000c
        /*0034*/ 	.byte	0x00, 0xf0, 0x11, 0x00


	//----- nvinfo : EIATTR_KPARAM_INFO
	.align		4
.L_205:
        /*0038*/ 	.byte	0x04, 0x17
        /*003a*/ 	.short	(.L_207 - .L_206)
.L_206:
        /*003c*/ 	.word	0x00000000
        /*0040*/ 	.short	0x0002
        /*0042*/ 	.short	0x0008
        /*0044*/ 	.byte	0x00, 0xf0, 0x11, 0x00


	//----- nvinfo : EIATTR_KPARAM_INFO
	.align		4
.L_207:
        /*0048*/ 	.byte	0x04, 0x17
        /*004a*/ 	.short	(.L_209 - .L_208)
.L_208:
        /*004c*/ 	.word	0x00000000
        /*0050*/ 	.short	0x0001
        /*0052*/ 	.short	0x0004
        /*0054*/ 	.byte	0x00, 0xf0, 0x11, 0x00


	//----- nvinfo : EIATTR_KPARAM_INFO
	.align		4
.L_209:
        /*0058*/ 	.byte	0x04, 0x17
        /*005a*/ 	.short	(.L_211 - .L_210)
.L_210:
        /*005c*/ 	.word	0x00000000
        /*0060*/ 	.short	0x0000
        /*0062*/ 	.short	0x0000
        /*0064*/ 	.byte	0x00, 0xf0, 0x11, 0x00


	//----- nvinfo : EIATTR_SPARSE_MMA_MASK
	.align		4
.L_211:
        /*0068*/ 	.byte	0x03, 0x50
        /*006a*/ 	.short	0x0000


	//----- nvinfo : EIATTR_MAXREG_COUNT
	.align		4
        /*006c*/ 	.byte	0x03, 0x1b
        /*006e*/ 	.short	0x00ff


	//----- nvinfo : EIATTR_MERCURY_ISA_VERSION
	.align		4
        /*0070*/ 	.byte	0x03, 0x5f
        /*0072*/ 	.short	0x0101


	//----- nvinfo : EIATTR_VRC_CTA_INIT_COUNT
	.align		4
        /*0074*/ 	.byte	0x02, 0x4a
	.zero		1
	.zero		1


	//----- nvinfo : EIATTR_EXIT_INSTR_OFFSETS
	.align		4
        /*0078*/ 	.byte	0x04, 0x1c
        /*007a*/ 	.short	(.L_213 - .L_212)


	//   ....[0]....
.L_212:
        /*007c*/ 	.word	0x00000060


	//   ....[1]....
        /*0080*/ 	.word	0x000000a0


	//   ....[2]....
        /*0084*/ 	.word	0x000003e0


	//   ....[3]....
        /*0088*/ 	.word	0x00000980


	//----- nvinfo : EIATTR_CRS_STACK_SIZE
	.align		4
.L_213:
        /*008c*/ 	.byte	0x04, 0x1e
        /*008e*/ 	.short	(.L_215 - .L_214)
.L_214:
        /*0090*/ 	.word	0x00000000


	//----- nvinfo : EIATTR_CBANK_PARAM_SIZE
	.align		4
.L_215:
        /*0094*/ 	.byte	0x03, 0x19
        /*0096*/ 	.short	0x0020


	//----- nvinfo : EIATTR_PARAM_CBANK
	.align		4
        /*0098*/ 	.byte	0x04, 0x0a
        /*009a*/ 	.short	(.L_217 - .L_216)
	.align		4
.L_216:
        /*009c*/ 	.word	index@(.nv.constant0._Z20query_ball_point_gpuiifiPKfPi)
        /*00a0*/ 	.short	0x0380
        /*00a2*/ 	.short	0x0020


	//----- nvinfo : EIATTR_SW_WAR
	.align		4
.L_217:
        /*00a4*/ 	.byte	0x04, 0x36
        /*00a6*/ 	.short	(.L_219 - .L_218)
.L_218:
        /*00a8*/ 	.word	0x00000008
.L_219:


//--------------------- .nv.callgraph             --------------------------
	.section	.nv.callgraph,"",@"SHT_CUDA_CALLGRAPH"
	.align	4
	.sectionentsize	8
	.align		4
        /*0000*/ 	.word	0x00000000
	.align		4
        /*0004*/ 	.word	0xffffffff
	.align		4
        /*0008*/ 	.word	0x00000000
	.align		4
        /*000c*/ 	.word	0xfffffffe
	.align		4
        /*0010*/ 	.word	0x00000000
	.align		4
        /*0014*/ 	.word	0xfffffffd
	.align		4
        /*0018*/ 	.word	0x00000000
	.align		4
        /*001c*/ 	.word	0xfffffffc


//--------------------- .text._Z27farthestpointsamplingKerneliiiPKfPfPi --------------------------
	.section	.text._Z27farthestpointsamplingKerneliiiPKfPfPi,"ax",@progbits
	.align	128
        .global         _Z27farthestpointsamplingKerneliiiPKfPfPi
        .type           _Z27farthestpointsamplingKerneliiiPKfPfPi,@function
        .size           _Z27farthestpointsamplingKerneliiiPKfPfPi,(.L_x_122 - _Z27farthestpointsamplingKerneliiiPKfPfPi)
        .other          _Z27farthestpointsamplingKerneliiiPKfPfPi,@"STO_CUDA_ENTRY STV_DEFAULT"
_Z27farthestpointsamplingKerneliiiPKfPfPi:
.text._Z27farthestpointsamplingKerneliiiPKfPfPi:
[----:B------:R-:W-:Y:S08]  /*0000*/  LDC R1, c[0x0][0x37c] ;  /* 0x0000df00ff017b82 */ /* 0x000ff00000000800 */
[----:B------:R-:W0:Y:S02]  /*0010*/  LDC R0, c[0x0][0x388] ;  /* 0x0000e200ff007b82 */ /* 0x000e240000000800 */
[----:B0-----:R-:W-:-:S13]  /*0020*/  ISETP.GE.AND P0, PT, R0, 0x1, PT ;  /* 0x000000010000780c */ /* 0x001fda0003f06270 */
[----:B------:R-:W-:Y:S05]  /*0030*/  @!P0 EXIT ;  /* 0x000000000000894d */ /* 0x000fea0003800000 */
[----:B------:R-:W0:Y:S08]  /*0040*/  S2UR UR4, SR_CTAID.X ;  /* 0x00000000000479c3 */ /* 0x000e300000002500 */
[----:B------:R-:W0:Y:S02]  /*0050*/  LDC R0, c[0x0][0x380] ;  /* 0x0000e000ff007b82 */ /* 0x000e240000000800 */
[----:B0-----:R-:W-:-:S13]  /*0060*/  ISETP.LE.AND P0, PT, R0, UR4, PT ;  /* 0x0000000400007c0c */ /* 0x001fda000bf03270 */
[----:B------:R-:W-:Y:S05]  /*0070*/  @P0 EXIT ;  /* 0x000000000000094d */ /* 0x000fea0003800000 */
[----:B------:R-:W0:Y:S01]  /*0080*/  LDC R5, c[0x0][0x360] ;  /* 0x0000d800ff057b82 */ /* 0x000e220000000800 */
[----:B------:R-:W1:Y:S01]  /*0090*/  S2R R4, SR_TID.X ;  /* 0x0000000000047919 */ /* 0x000e620000002100 */
[----:B------:R-:W2:Y:S01]  /*00a0*/  LDCU.64 UR10, c[0x0][0x358] ;  /* 0x00006b00ff0a77ac */ /* 0x000ea20008000a00 */
[----:B------:R-:W3:Y:S05]  /*00b0*/  LDCU UR9, c[0x0][0x370] ;  /* 0x00006e00ff0977ac */ /* 0x000eea0008000800 */
[----:B------:R-:W4:Y:S01]  /*00c0*/  LDC R9, c[0x0][0x384] ;  /* 0x0000e100ff097b82 */ /* 0x000f220000000800 */
[----:B------:R-:W-:Y:S01]  /*00d0*/  UMOV UR7, UR4 ;  /* 0x0000000400077c82 */ /* 0x000fe20008000000 */
[----:B0-----:R-:W0:Y:S01]  /*00e0*/  I2F.U32.RP R6, R5 ;  /* 0x0000000500067306 */ /* 0x001e220000209000 */
[----:B------:R-:W-:-:S02]  /*00f0*/  ISETP.NE.U32.AND P2, PT, R5, RZ, PT ;  /* 0x000000ff0500720c */ /* 0x000fc40003f45070 */
[C---:B----4-:R-:W-:Y:S01]  /*0100*/  VIMNMX R0, PT, PT, R9.reuse, 0xc00, PT ;  /* 0x00000c0009007848 */ /* 0x050fe20003fe0100 */
[----:B-1----:R-:W-:Y:S02]  /*0110*/  IMAD.IADD R7, R4, 0x1, R5 ;  /* 0x0000000104077824 */ /* 0x002fe400078e0205 */
[----:B------:R-:W-:Y:S02]  /*0120*/  IMAD R17, R9, 0x3, RZ ;  /* 0x0000000309117824 */ /* 0x000fe400078e02ff */
[----:B------:R-:W-:Y:S01]  /*0130*/  IMAD R0, R0, 0x3, RZ ;  /* 0x0000000300007824 */ /* 0x000fe200078e02ff */
[----:B0-----:R-:W0:Y:S04]  /*0140*/  MUFU.RCP R6, R6 ;  /* 0x0000000600067308 */ /* 0x001e280000001000 */
[----:B------:R-:W-:-:S02]  /*0150*/  ISETP.GE.AND P0, PT, R7, R0, PT ;  /* 0x000000000700720c */ /* 0x000fc40003f06270 */
[----:B------:R-:W-:Y:S01]  /*0160*/  VIMNMX R0, PT, PT, R0, R7, !PT ;  /* 0x0000000700007248 */ /* 0x000fe20007fe0100 */
[----:B0-----:R-:W-:Y:S01]  /*0170*/  VIADD R2, R6, 0xffffffe ;  /* 0x0ffffffe06027836 */ /* 0x001fe20000000000 */
[----:B------:R-:W-:-:S03]  /*0180*/  SEL R6, RZ, 0x1, P0 ;  /* 0x00000001ff067807 */ /* 0x000fc60000000000 */
[----:B------:R0:W1:Y:S01]  /*0190*/  F2I.FTZ.U32.TRUNC.NTZ R3, R2 ;  /* 0x0000000200037305 */ /* 0x000062000021f000 */
[----:B------:R-:W-:Y:S01]  /*01a0*/  IADD3 R0, PT, PT, R0, -R7, -R6 ;  /* 0x8000000700007210 */ /* 0x000fe20007ffe806 */
[----:B0-----:R-:W-:Y:S02]  /*01b0*/  HFMA2 R2, -RZ, RZ, 0, 0 ;  /* 0x00000000ff027431 */ /* 0x001fe400000001ff */
[----:B-1----:R-:W-:-:S04]  /*01c0*/  IMAD.MOV R8, RZ, RZ, -R3 ;  /* 0x000000ffff087224 */ /* 0x002fc800078e0a03 */
[----:B------:R-:W-:-:S04]  /*01d0*/  IMAD R11, R8, R5, RZ ;  /* 0x00000005080b7224 */ /* 0x000fc800078e02ff */
[----:B------:R-:W-:-:S06]  /*01e0*/  IMAD.HI.U32 R3, R3, R11, R2 ;  /* 0x0000000b03037227 */ /* 0x000fcc00078e0002 */
[----:B------:R-:W-:-:S04]  /*01f0*/  IMAD.HI.U32 R3, R3, R0, RZ ;  /* 0x0000000003037227 */ /* 0x000fc800078e00ff */
[----:B------:R-:W-:-:S04]  /*0200*/  IMAD.MOV R2, RZ, RZ, -R3 ;  /* 0x000000ffff027224 */ /* 0x000fc800078e0a03 */
[----:B------:R-:W-:Y:S01]  /*0210*/  IMAD R0, R5, R2, R0 ;  /* 0x0000000205007224 */ /* 0x000fe200078e0200 */
[----:B------:R-:W-:-:S04]  /*0220*/  SHF.L.U32 R2, R4, 0x1, RZ ;  /* 0x0000000104027819 */ /* 0x000fc800000006ff */
[----:B------:R-:W-:-:S13]  /*0230*/  ISETP.GE.U32.AND P0, PT, R0, R5, PT ;  /* 0x000000050000720c */ /* 0x000fda0003f06070 */
[----:B------:R-:W-:Y:S01]  /*0240*/  @P0 IMAD.IADD R0, R0, 0x1, -R5 ;  /* 0x0000000100000824 */ /* 0x000fe200078e0a05 */
[----:B------:R-:W-:-:S04]  /*0250*/  @P0 IADD3 R3, PT, PT, R3, 0x1, RZ ;  /* 0x0000000103030810 */ /* 0x000fc80007ffe0ff */
[----:B------:R-:W-:Y:S01]  /*0260*/  ISETP.GE.U32.AND P1, PT, R0, R5, PT ;  /* 0x000000050000720c */ /* 0x000fe20003f26070 */
[----:B------:R-:W-:-:S12]  /*0270*/  IMAD R0, R9, UR4, R4 ;  /* 0x0000000409007c24 */ /* 0x000fd8000f8e0204 */
[----:B------:R-:W-:Y:S01]  /*0280*/  @P1 VIADD R3, R3, 0x1 ;  /* 0x0000000103031836 */ /* 0x000fe20000000000 */
[----:B------:R-:W-:-:S05]  /*0290*/  @!P2 LOP3.LUT R3, RZ, R5, RZ, 0x33, !PT ;  /* 0x00000005ff03a212 */ /* 0x000fca00078e33ff */
[----:B--23--:R-:W-:-:S07]  /*02a0*/  IMAD.IADD R3, R6, 0x1, R3 ;  /* 0x0000000106037824 */ /* 0x00cfce00078e0203 */
.L_x_17:
[C---:B------:R-:W-:Y:S01]  /*02b0*/  ISETP.NE.AND P0, PT, R4.reuse, RZ, PT ;  /* 0x000000ff0400720c */ /* 0x040fe20003f05270 */
[----:B01----:R-:W0:Y:S01]  /*02c0*/  LDC R13, c[0x0][0x384] ;  /* 0x0000e100ff0d7b82 */ /* 0x003e220000000800 */
[----:B------:R-:W-:Y:S11]  /*02d0*/  BSSY.RECONVERGENT B0, `(.L_x_0) ;  /* 0x0000011000007945 */ /* 0x000ff60003800200 */
[----:B------:R-:W1:Y:S08]  /*02e0*/  @!P0 LDC R9, c[0x0][0x388] ;  /* 0x0000e200ff098b82 */ /* 0x000e700000000800 */
[----:B--2---:R-:W2:Y:S01]  /*02f0*/  @!P0 LDC.64 R6, c[0x0][0x3a0] ;  /* 0x0000e800ff068b82 */ /* 0x004ea20000000a00 */
[----:B0-----:R-:W-:Y:S01]  /*0300*/  ISETP.GE.AND P1, PT, R4, R13, PT ;  /* 0x0000000d0400720c */ /* 0x001fe20003f26270 */
[----:B-1----:R-:W-:-:S04]  /*0310*/  @!P0 IMAD R9, R9, UR4, RZ ;  /* 0x0000000409098c24 */ /* 0x002fc8000f8e02ff */
[----:B--2---:R-:W-:-:S05]  /*0320*/  @!P0 IMAD.WIDE R6, R9, 0x4, R6 ;  /* 0x0000000409068825 */ /* 0x004fca00078e0206 */
[----:B------:R0:W-:Y:S03]  /*0330*/  @!P0 STG.E desc[UR10][R6.64], RZ ;  /* 0x000000ff06008986 */ /* 0x0001e6000c10190a */
[----:B------:R-:W-:Y:S05]  /*0340*/  @P1 BRA `(.L_x_1) ;  /* 0x0000000000241947 */ /* 0x000fea0003800000 */
[----:B------:R-:W1:Y:S01]  /*0350*/  LDC.64 R8, c[0x0][0x398] ;  /* 0x0000e600ff087b82 */ /* 0x000e620000000a00 */
[----:B------:R-:W-:Y:S02]  /*0360*/  IMAD.MOV.U32 R10, RZ, RZ, R4 ;  /* 0x000000ffff0a7224 */ /* 0x000fe400078e0004 */
[----:B------:R-:W-:-:S07]  /*0370*/  IMAD.MOV.U32 R11, RZ, RZ, 0x7e967699 ;  /* 0x7e967699ff0b7424 */ /* 0x000fce00078e00ff */
.L_x_2:
[----:B0-2---:R-:W-:Y:S01]  /*0380*/  IMAD R7, R13, UR7, R10 ;  /* 0x000000070d077c24 */ /* 0x005fe2000f8e020a */
[----:B------:R-:W-:-:S03]  /*0390*/  IADD3 R10, PT, PT, R5, R10, RZ ;  /* 0x0000000a050a7210 */ /* 0x000fc60007ffe0ff */
[----:B-1----:R-:W-:Y:S01]  /*03a0*/  IMAD.WIDE.U32 R6, R7, 0x4, R8 ;  /* 0x0000000407067825 */ /* 0x002fe200078e0008 */
[----:B------:R-:W-:-:S04]  /*03b0*/  ISETP.GE.AND P0, PT, R10, R13, PT ;  /* 0x0000000d0a00720c */ /* 0x000fc80003f06270 */
[----:B------:R2:W-:Y:S09]  /*03c0*/  STG.E desc[UR10][R6.64], R11 ;  /* 0x0000000b06007986 */ /* 0x0005f2000c10190a */
[----:B------:R-:W-:Y:S05]  /*03d0*/  @!P0 BRA `(.L_x_2) ;  /* 0xfffffffc00e88947 */ /* 0x000fea000383ffff */
.L_x_1:
[----:B------:R-:W-:Y:S05]  /*03e0*/  BSYNC.RECONVERGENT B0 ;  /* 0x0000000000007941 */ /* 0x000fea0003800200 */
.L_x_0:
[----:B------:R-:W1:Y:S01]  /*03f0*/  LDCU UR5, c[0x0][0x384] ;  /* 0x00007080ff0577ac */ /* 0x000e620008000800 */
[----:B------:R-:W-:Y:S01]  /*0400*/  BSSY.RECONVERGENT B0, `(.L_x_3) ;  /* 0x0000046000007945 */ /* 0x000fe20003800200 */
[----:B-1----:R-:W-:-:S04]  /*0410*/  UISETP.LT.AND UP0, UPT, UR5, 0xc00, UPT ;  /* 0x00000c000500788c */ /* 0x002fc8000bf01270 */
[----:B------:R-:W-:-:S04]  /*0420*/  USEL UR5, UR5, 0xc00, UP0 ;  /* 0x00000c0005057887 */ /* 0x000fc80008000000 */
[----:B------:R-:W-:-:S06]  /*0430*/  UIMAD UR5, UR5, 0x3, URZ ;  /* 0x00000003050578a4 */ /* 0x000fcc000f8e02ff */
[----:B------:R-:W-:-:S13]  /*0440*/  ISETP.GE.AND P0, PT, R4, UR5, PT ;  /* 0x0000000504007c0c */ /* 0x000fda000bf06270 */
[----:B------:R-:W-:Y:S05]  /*0450*/  @P0 BRA `(.L_x_4) ;  /* 0x0000000400000947 */ /* 0x000fea0003800000 */
[C---:B------:R-:W-:Y:S01]  /*0460*/  LOP3.LUT R12, R3.reuse, 0x3, RZ, 0xc0, !PT ;  /* 0x00000003030c7812 */ /* 0x040fe200078ec0ff */
[----:B------:R-:W-:Y:S01]  /*0470*/  BSSY.RECONVERGENT B1, `(.L_x_5) ;  /* 0x0000021000017945 */ /* 0x000fe20003800200 */
[----:B------:R-:W-:Y:S01]  /*0480*/  ISETP.GE.U32.AND P0, PT, R3, 0x3, PT ;  /* 0x000000030300780c */ /* 0x000fe20003f06070 */
[----:B0-2---:R-:W-:Y:S01]  /*0490*/  IMAD.SHL.U32 R6, R5, 0x4, RZ ;  /* 0x0000000405067824 */ /* 0x005fe200078e00ff */
[----:B------:R-:W-:Y:S01]  /*04a0*/  ISETP.NE.AND P1, PT, R12, 0x3, PT ;  /* 0x000000030c00780c */ /* 0x000fe20003f25270 */
[----:B------:R-:W-:Y:S02]  /*04b0*/  IMAD R7, R17, UR4, RZ ;  /* 0x0000000411077c24 */ /* 0x000fe4000f8e02ff */
[----:B------:R-:W-:-:S10]  /*04c0*/  IMAD.MOV.U32 R16, RZ, RZ, R4 ;  /* 0x000000ffff107224 */ /* 0x000fd400078e0004 */
[----:B------:R-:W-:Y:S05]  /*04d0*/  @!P1 BRA `(.L_x_6) ;  /* 0x0000000000689947 */ /* 0x000fea0003800000 */
[----:B------:R-:W0:Y:S01]  /*04e0*/  LDC.64 R8, c[0x0][0x390] ;  /* 0x0000e400ff087b82 */ /* 0x000e220000000a00 */
[----:B------:R-:W-:-:S05]  /*04f0*/  IADD3 R11, PT, PT, R7, R4, RZ ;  /* 0x00000004070b7210 */ /* 0x000fca0007ffe0ff */
[----:B0-----:R-:W-:-:S05]  /*0500*/  IMAD.WIDE R8, R11, 0x4, R8 ;  /* 0x000000040b087825 */ /* 0x001fca00078e0208 */
[----:B------:R-:W2:Y:S01]  /*0510*/  LDG.E.CONSTANT R10, desc[UR10][R8.64] ;  /* 0x0000000a080a7981 */ /* 0x000ea2000c1e9900 */
[----:B------:R-:W0:Y:S01]  /*0520*/  S2UR UR8, SR_CgaCtaId ;  /* 0x00000000000879c3 */ /* 0x000e220000008800 */
[----:B------:R-:W-:Y:S01]  /*0530*/  UMOV UR6, 0x400 ;  /* 0x0000040000067882 */ /* 0x000fe20000000000 */
[----:B------:R-:W-:Y:S01]  /*0540*/  ISETP.NE.AND P1, PT, R12, RZ, PT ;  /* 0x000000ff0c00720c */ /* 0x000fe20003f25270 */
[----:B------:R-:W-:Y:S01]  /*0550*/  UIADD3 UR6, UPT, UPT, UR6, 0x1000, URZ ;  /* 0x0000100006067890 */ /* 0x000fe2000fffe0ff */
[----:B------:R-:W-:-:S03]  /*0560*/  IMAD.IADD R16, R4, 0x1, R5 ;  /* 0x0000000104107824 */ /* 0x000fc600078e0205 */
[----:B0-----:R-:W-:-:S06]  /*0570*/  ULEA UR6, UR8, UR6, 0x18 ;  /* 0x0000000608067291 */ /* 0x001fcc000f8ec0ff */
[----:B------:R-:W-:-:S05]  /*0580*/  LEA R13, R4, UR6, 0x2 ;  /* 0x00000006040d7c11 */ /* 0x000fca000f8e10ff */
[----:B--2---:R0:W-:Y:S01]  /*0590*/  STS [R13], R10 ;  /* 0x0000000a0d007388 */ /* 0x0041e20000000800 */
[----:B------:R-:W-:Y:S05]  /*05a0*/  @!P1 BRA `(.L_x_6) ;  /* 0x0000000000349947 */ /* 0x000fea0003800000 */
[----:B------:R-:W-:Y:S02]  /*05b0*/  ISETP.NE.AND P1, PT, R12, 0x1, PT ;  /* 0x000000010c00780c */ /* 0x000fe40003f25270 */
[----:B------:R-:W-:-:S05]  /*05c0*/  IADD3 R8, P2, PT, R6, R8, RZ ;  /* 0x0000000806087210 */ /* 0x000fca0007f5e0ff */
[----:B------:R-:W-:-:S06]  /*05d0*/  IMAD.X R9, RZ, RZ, R9, P2 ;  /* 0x000000ffff097224 */ /* 0x000fcc00010e0609 */
[----:B0-----:R-:W-:Y:S02]  /*05e0*/  @P1 IADD3 R10, P2, PT, R6, R8, RZ ;  /* 0x00000008060a1210 */ /* 0x001fe40007f5e0ff */
[----:B------:R-:W2:Y:S02]  /*05f0*/  LDG.E.CONSTANT R8, desc[UR10][R8.64] ;  /* 0x0000000a08087981 */ /* 0x000ea4000c1e9900 */
[----:B------:R-:W-:-:S05]  /*0600*/  @P1 IADD3.X R11, PT, PT, RZ, R9, RZ, P2, !PT ;  /* 0x00000009ff0b1210 */ /* 0x000fca00017fe4ff */
[----:B------:R-:W3:Y:S01]  /*0610*/  @P1 LDG.E.CONSTANT R10, desc[UR10][R10.64] ;  /* 0x0000000a0a0a1981 */ /* 0x000ee2000c1e9900 */
[----:B------:R-:W-:-:S04]  /*0620*/  IMAD.IADD R15, R13, 0x1, R6 ;  /* 0x000000010d0f7824 */ /* 0x000fc800078e0206 */
[----:B------:R-:W-:Y:S01]  /*0630*/  @P1 IMAD.IADD R13, R6, 0x1, R15 ;  /* 0x00000001060d1824 */ /* 0x000fe200078e020f */
[----:B------:R-:W-:-:S05]  /*0640*/  IADD3 R16, PT, PT, R16, R5, RZ ;  /* 0x0000000510107210 */ /* 0x000fca0007ffe0ff */
[----:B------:R-:W-:Y:S01]  /*0650*/  @P1 IMAD.IADD R16, R16, 0x1, R5 ;  /* 0x0000000110101824 */ /* 0x000fe200078e0205 */
[----:B--2---:R1:W-:Y:S04]  /*0660*/  STS [R15], R8 ;  /* 0x000000080f007388 */ /* 0x0043e80000000800 */
[----:B---3--:R1:W-:Y:S02]  /*0670*/  @P1 STS [R13], R10 ;  /* 0x0000000a0d001388 */ /* 0x0083e40000000800 */
.L_x_6:
[----:B------:R-:W-:Y:S05]  /*0680*/  BSYNC.RECONVERGENT B1 ;  /* 0x0000000000017941 */ /* 0x000fea0003800200 */
.L_x_5:
[----:B------:R-:W-:Y:S05]  /*0690*/  @!P0 BRA `(.L_x_4) ;  /* 0x0000000000708947 */ /* 0x000fea0003800000 */
[----:B------:R-:W2:Y:S01]  /*06a0*/  S2R R11, SR_CgaCtaId ;  /* 0x00000000000b7919 */ /* 0x000ea20000008800 */
[----:B-1----:R-:W1:Y:S01]  /*06b0*/  LDC.64 R8, c[0x0][0x390] ;  /* 0x0000e400ff087b82 */ /* 0x002e620000000a00 */
[----:B0-----:R-:W-:-:S05]  /*06c0*/  MOV R10, 0x400 ;  /* 0x00000400000a7802 */ /* 0x001fca0000000f00 */
[----:B------:R-:W-:-:S05]  /*06d0*/  VIADD R10, R10, 0x1000 ;  /* 0x000010000a0a7836 */ /* 0x000fca0000000000 */
[----:B--2---:R-:W-:-:S07]  /*06e0*/  LEA R29, R11, R10, 0x18 ;  /* 0x0000000a0b1d7211 */ /* 0x004fce00078ec0ff */
.L_x_7:
[----:B------:R-:W-:-:S05]  /*06f0*/  IADD3 R19, PT, PT, R7, R16, RZ ;  /* 0x0000001007137210 */ /* 0x000fca0007ffe0ff */
[----:B01----:R-:W-:-:S03]  /*0700*/  IMAD.WIDE R18, R19, 0x4, R8 ;  /* 0x0000000413127825 */ /* 0x003fc600078e0208 */
[----:B------:R-:W-:-:S03]  /*0710*/  IADD3 R14, P0, PT, R6, R18, RZ ;  /* 0x00000012060e7210 */ /* 0x000fc60007f1e0ff */
[----:B------:R-:W2:Y:S02]  /*0720*/  LDG.E.CONSTANT R18, desc[UR10][R18.64] ;  /* 0x0000000a12127981 */ /* 0x000ea4000c1e9900 */
[----:B------:R-:W-:Y:S01]  /*0730*/  IMAD.X R15, RZ, RZ, R19, P0 ;  /* 0x000000ffff0f7224 */ /* 0x000fe200000e0613 */
[----:B------:R-:W-:-:S04]  /*0740*/  IADD3 R12, P0, PT, R6, R14, RZ ;  /* 0x0000000e060c7210 */ /* 0x000fc80007f1e0ff */
[----:B------:R-:W3:Y:S01]  /*0750*/  LDG.E.CONSTANT R14, desc[UR10][R14.64] ;  /* 0x0000000a0e0e7981 */ /* 0x000ee2000c1e9900 */
[----:B------:R-:W-:Y:S01]  /*0760*/  IMAD.X R13, RZ, RZ, R15, P0 ;  /* 0x000000ffff0d7224 */ /* 0x000fe200000e060f */
[----:B------:R-:W-:-:S04]  /*0770*/  IADD3 R10, P0, PT, R6, R12, RZ ;  /* 0x0000000c060a7210 */ /* 0x000fc80007f1e0ff */
[----:B------:R-:W-:Y:S01]  /*0780*/  IADD3.X R11, PT, PT, RZ, R13, RZ, P0, !PT ;  /* 0x0000000dff0b7210 */ /* 0x000fe200007fe4ff */
[----:B------:R-:W4:Y:S04]  /*0790*/  LDG.E.CONSTANT R12, desc[UR10][R12.64] ;  /* 0x0000000a0c0c7981 */ /* 0x000f28000c1e9900 */
[----:B------:R-:W5:Y:S01]  /*07a0*/  LDG.E.CONSTANT R10, desc[UR10][R10.64] ;  /* 0x0000000a0a0a7981 */ /* 0x000f62000c1e9900 */
[----:B------:R-:W-:-:S04]  /*07b0*/  IMAD R21, R16, 0x4, R29 ;  /* 0x0000000410157824 */ /* 0x000fc800078e021d */
[----:B------:R-:W-:-:S05]  /*07c0*/  IMAD.IADD R23, R6, 0x1, R21 ;  /* 0x0000000106177824 */ /* 0x000fca00078e0215 */
[----:B------:R-:W-:-:S05]  /*07d0*/  IADD3 R25, PT, PT, R6, R23, RZ ;  /* 0x0000001706197210 */ /* 0x000fca0007ffe0ff */
[C---:B------:R-:W-:Y:S02]  /*07e0*/  IMAD.IADD R27, R6.reuse, 0x1, R25 ;  /* 0x00000001061b7824 */ /* 0x040fe400078e0219 */
[----:B------:R-:W-:-:S05]  /*07f0*/  IMAD.IADD R16, R6, 0x1, R16 ;  /* 0x0000000106107824 */ /* 0x000fca00078e0210 */
[----:B------:R-:W-:Y:S01]  /*0800*/  ISETP.GE.AND P0, PT, R16, UR5, PT ;  /* 0x0000000510007c0c */ /* 0x000fe2000bf06270 */
[----:B--2---:R0:W-:Y:S04]  /*0810*/  STS [R21], R18 ;  /* 0x0000001215007388 */ /* 0x0041e80000000800 */
[----:B---3--:R0:W-:Y:S04]  /*0820*/  STS [R23], R14 ;  /* 0x0000000e17007388 */ /* 0x0081e80000000800 */
[----:B----4-:R0:W-:Y:S04]  /*0830*/  STS [R25], R12 ;  /* 0x0000000c19007388 */ /* 0x0101e80000000800 */
[----:B-----5:R0:W-:Y:S01]  /*0840*/  STS [R27], R10 ;  /* 0x0000000a1b007388 */ /* 0x0201e20000000800 */
[----:B------:R-:W-:Y:S05]  /*0850*/  @!P0 BRA `(.L_x_7) ;  /* 0xfffffffc00a48947 */ /* 0x000fea000383ffff */
.L_x_4:
[----:B------:R-:W-:Y:S05]  /*0860*/  BSYNC.RECONVERGENT B0 ;  /* 0x0000000000007941 */ /* 0x000fea0003800200 */
.L_x_3:
[----:B------:R-:W3:Y:S02]  /*0870*/  LDCU UR5, c[0x0][0x388] ;  /* 0x00007100ff0577ac */ /* 0x000ee40008000800 */
[----:B---3--:R-:W-:Y:S01]  /*0880*/  UISETP.NE.AND UP0, UPT, UR5, 0x1, UPT ;  /* 0x000000010500788c */ /* 0x008fe2000bf05270 */
[----:B------:R-:W-:Y:S08]  /*0890*/  BAR.SYNC.DEFER_BLOCKING 0x0 ;  /* 0x0000000000007b1d */ /* 0x000ff00000010000 */
[----:B------:R-:W-:Y:S05]  /*08a0*/  BRA.U !UP0, `(.L_x_8) ;  /* 0x0000000508c87547 */ /* 0x000fea000b800000 */
[----:B------:R-:W-:Y:S02]  /*08b0*/  HFMA2 R9, -RZ, RZ, 0, 0 ;  /* 0x00000000ff097431 */ /* 0x000fe400000001ff */
[----:B01----:R-:W-:-:S07]  /*08c0*/  IMAD.MOV.U32 R10, RZ, RZ, 0x1 ;  /* 0x00000001ff0a7424 */ /* 0x003fce00078e00ff */
.L_x_16:
[----:B------:R-:W0:Y:S01]  /*08d0*/  LDCU UR5, c[0x0][0x384] ;  /* 0x00007080ff0577ac */ /* 0x000e220008000800 */
[----:B--2---:R-:W1:Y:S01]  /*08e0*/  LDC.64 R6, c[0x0][0x390] ;  /* 0x0000e400ff067b82 */ /* 0x004e620000000a00 */
[----:B------:R-:W-:Y:S01]  /*08f0*/  IMAD R19, R17, UR4, RZ ;  /* 0x0000000411137c24 */ /* 0x000fe2000f8e02ff */
[----:B------:R-:W-:Y:S01]  /*0900*/  BSSY.RECONVERGENT B0, `(.L_x_9) ;  /* 0x0000034000007945 */ /* 0x000fe20003800200 */
[----:B------:R-:W-:Y:S01]  /*0910*/  IMAD.MOV.U32 R13, RZ, RZ, -0x40800000 ;  /* 0xbf800000ff0d7424 */ /* 0x000fe200078e00ff */
[----:B------:R-:W-:Y:S01]  /*0920*/  MOV R14, RZ ;  /* 0x000000ff000e7202 */ /* 0x000fe20000000f00 */
[----:B------:R-:W-:Y:S01]  /*0930*/  IMAD R9, R9, 0x3, R19 ;  /* 0x0000000309097824 */ /* 0x000fe200078e0213 */
[----:B0-----:R-:W-:Y:S01]  /*0940*/  ISETP.GE.AND P0, PT, R4, UR5, PT ;  /* 0x0000000504007c0c */ /* 0x001fe2000bf06270 */
[----:B------:R-:W0:Y:S02]  /*0950*/  LDCU UR5, c[0x0][0x384] ;  /* 0x00007080ff0577ac */ /* 0x000e240008000800 */
[----:B-1----:R-:W-:-:S10]  /*0960*/  IMAD.WIDE R6, R9, 0x4, R6 ;  /* 0x0000000409067825 */ /* 0x002fd400078e0206 */
[----:B0-----:R-:W-:Y:S05]  /*0970*/  @P0 BRA `(.L_x_10) ;  /* 0x0000000000b00947 */ /* 0x001fea0003800000 */
[----:B------:R0:W5:Y:S04]  /*0980*/  LDG.E.CONSTANT R11, desc[UR10][R6.64] ;  /* 0x0000000a060b7981 */ /* 0x000168000c1e9900 */
[----:B------:R0:W5:Y:S04]  /*0990*/  LDG.E.CONSTANT R12, desc[UR10][R6.64+0x4] ;  /* 0x0000040a060c7981 */ /* 0x000168000c1e9900 */
[----:B------:R0:W5:Y:S01]  /*09a0*/  LDG.E.CONSTANT R16, desc[UR10][R6.64+0x8] ;  /* 0x0000080a06107981 */ /* 0x000162000c1e9900 */
[----:B------:R-:W-:Y:S01]  /*09b0*/  MOV R8, 0x400 ;  /* 0x0000040000087802 */ /* 0x000fe20000000f00 */
[----:B------:R-:W-:Y:S01]  /*09c0*/  IMAD R19, R4, 0x3, R19 ;  /* 0x0000000304137824 */ /* 0x000fe200078e0213 */
[----:B------:R-:W-:Y:S01]  /*09d0*/  MOV R14, RZ ;  /* 0x000000ff000e7202 */ /* 0x000fe20000000f00 */
[----:B------:R-:W1:Y:S01]  /*09e0*/  S2R R9, SR_CgaCtaId ;  /* 0x0000000000097919 */ /* 0x000e620000008800 */
[----:B------:R-:W-:-:S02]  /*09f0*/  IMAD.MOV.U32 R18, RZ, RZ, R0 ;  /* 0x000000ffff127224 */ /* 0x000fc400078e0000 */
[----:B------:R-:W-:Y:S02]  /*0a00*/  VIADD R8, R8, 0x1000 ;  /* 0x0000100008087836 */ /* 0x000fe40000000000 */
[----:B------:R-:W-:Y:S02]  /*0a10*/  IMAD.MOV.U32 R13, RZ, RZ, -0x40800000 ;  /* 0xbf800000ff0d7424 */ /* 0x000fe400078e00ff */
[----:B------:R-:W-:Y:S01]  /*0a20*/  IMAD.MOV.U32 R15, RZ, RZ, R4 ;  /* 0x000000ffff0f7224 */ /* 0x000fe200078e0004 */
[----:B-1----:R-:W-:-:S05]  /*0a30*/  LEA R9, R9, R8, 0x18 ;  /* 0x0000000809097211 */ /* 0x002fca00078ec0ff */
[----:B------:R-:W-:-:S05]  /*0a40*/  IMAD R20, R4, 0xc, R9 ;  /* 0x0000000c04147824 */ /* 0x000fca00078e0209 */
[----:B0-----:R-:W-:-:S07]  /*0a50*/  IADD3 R20, PT, PT, R20, 0x4, RZ ;  /* 0x0000000414147810 */ /* 0x001fce0007ffe0ff */
.L_x_11:
[----:B------:R-:W-:Y:S01]  /*0a60*/  ISETP.GT.AND P0, PT, R15, 0xbff, PT ;  /* 0x00000bff0f00780c */ /* 0x000fe20003f04270 */
[----:B------:R-:W0:-:S12]  /*0a70*/  LDC.64 R6, c[0x0][0x398] ;  /* 0x0000e600ff067b82 */ /* 0x000e180000000a00 */
[----:B------:R-:W1:Y:S01]  /*0a80*/  @!P0 LDS R23, [R20] ;  /* 0x0000000014178984 */ /* 0x000e620000000800 */
[----:B------:R-:W2:Y:S03]  /*0a90*/  @P0 LDC.64 R8, c[0x0][0x390] ;  /* 0x0000e400ff080b82 */ /* 0x000ea60000000a00 */
[----:B------:R-:W3:Y:S04]  /*0aa0*/  @!P0 LDS R22, [R20+-0x4] ;  /* 0xfffffc0014168984 */ /* 0x000ee80000000800 */
[----:B------:R4:W3:Y:S01]  /*0ab0*/  @!P0 LDS R21, [R20+0x4] ;  /* 0x0000040014158984 */ /* 0x0008e20000000800 */
[----:B--2---:R-:W-:-:S05]  /*0ac0*/  @P0 IMAD.WIDE R8, R19, 0x4, R8 ;  /* 0x0000000413080825 */ /* 0x004fca00078e0208 */
[----:B------:R-:W1:Y:S04]  /*0ad0*/  @P0 LDG.E.CONSTANT R23, desc[UR10][R8.64+0x4] ;  /* 0x0000040a08170981 */ /* 0x000e68000c1e9900 */
[----:B------:R-:W3:Y:S04]  /*0ae0*/  @P0 LDG.E.CONSTANT R22, desc[UR10][R8.64] ;  /* 0x0000000a08160981 */ /* 0x000ee8000c1e9900 */
[----:B------:R-:W2:Y:S01]  /*0af0*/  @P0 LDG.E.CONSTANT R21, desc[UR10][R8.64+0x8] ;  /* 0x0000080a08150981 */ /* 0x000ea2000c1e9900 */
[----:B0-----:R-:W-:-:S05]  /*0b00*/  IMAD.WIDE.U32 R6, R18, 0x4, R6 ;  /* 0x0000000412067825 */ /* 0x001fca00078e0006 */
[----:B------:R-:W2:Y:S01]  /*0b10*/  LDG.E R26, desc[UR10][R6.64] ;  /* 0x0000000a061a7981 */ /* 0x000ea2000c1e1900 */
[C---:B----4-:R-:W-:Y:S02]  /*0b20*/  IMAD R20, R5.reuse, 0xc, R20 ;  /* 0x0000000c05147824 */ /* 0x050fe400078e0214 */
[C---:B------:R-:W-:Y:S02]  /*0b30*/  IMAD.IADD R18, R5.reuse, 0x1, R18 ;  /* 0x0000000105127824 */ /* 0x040fe400078e0212 */
[----:B------:R-:W-:Y:S02]  /*0b40*/  IMAD R19, R5, 0x3, R19 ;  /* 0x0000000305137824 */ /* 0x000fe400078e0213 */
[----:B-1---5:R-:W-:Y:S01]  /*0b50*/  FADD R23, -R12, R23 ;  /* 0x000000170c177221 */ /* 0x022fe20000000100 */
[----:B---3--:R-:W-:-:S03]  /*0b60*/  FADD R22, -R11, R22 ;  /* 0x000000160b167221 */ /* 0x008fc60000000100 */
[----:B------:R-:W-:Y:S01]  /*0b70*/  FMUL R23, R23, R23 ;  /* 0x0000001717177220 */ /* 0x000fe20000400000 */
[----:B--2---:R-:W-:-:S03]  /*0b80*/  FADD R24, -R16, R21 ;  /* 0x0000001510187221 */ /* 0x004fc60000000100 */
[----:B------:R-:W-:-:S04]  /*0b90*/  FFMA R23, R22, R22, R23 ;  /* 0x0000001616177223 */ /* 0x000fc80000000017 */
[----:B------:R-:W-:-:S05]  /*0ba0*/  FFMA R23, R24, R24, R23 ;  /* 0x0000001818177223 */ /* 0x000fca0000000017 */
[----:B------:R-:W-:-:S04]  /*0bb0*/  FMNMX R23, R26, R23, PT ;  /* 0x000000171a177209 */ /* 0x000fc80003800000 */
[----:B------:R-:W-:-:S13]  /*0bc0*/  FSETP.NEU.AND P0, PT, R23, R26, PT ;  /* 0x0000001a1700720b */ /* 0x000fda0003f0d000 */
[----:B------:R0:W-:Y:S01]  /*0bd0*/  @P0 STG.E desc[UR10][R6.64], R23 ;  /* 0x0000001706000986 */ /* 0x0001e2000c10190a */
[----:B------:R-:W-:-:S04]  /*0be0*/  FSETP.GT.AND P0, PT, R23, R13, PT ;  /* 0x0000000d1700720b */ /* 0x000fc80003f04000 */
[----:B------:R-:W-:Y:S01]  /*0bf0*/  SEL R14, R15, R14, P0 ;  /* 0x0000000e0f0e7207 */ /* 0x000fe20000000000 */
[----:B------:R-:W-:Y:S01]  /*0c00*/  IMAD.IADD R15, R5, 0x1, R15 ;  /* 0x00000001050f7824 */ /* 0x000fe200078e020f */
[----:B------:R-:W-:-:S04]  /*0c10*/  FSEL R13, R23, R13, P0 ;  /* 0x0000000d170d7208 */ /* 0x000fc80000000000 */
[----:B------:R-:W-:-:S13]  /*0c20*/  ISETP.GE.AND P1, PT, R15, UR5, PT ;  /* 0x000000050f007c0c */ /* 0x000fda000bf26270 */
[----:B0-----:R-:W-:Y:S05]  /*0c30*/  @!P1 BRA `(.L_x_11) ;  /* 0xfffffffc00889947 */ /* 0x001fea000383ffff */
.L_x_10:
[----:B------:R-:W-:Y:S05]  /*0c40*/  BSYNC.RECONVERGENT B0 ;  /* 0x0000000000007941 */ /* 0x000fea0003800200 */
.L_x_9:
[----:B------:R-:W0:Y:S01]  /*0c50*/  S2UR UR8, SR_CgaCtaId ;  /* 0x00000000000879c3 */ /* 0x000e220000008800 */
[----:B------:R-:W-:Y:S01]  /*0c60*/  UMOV UR5, 0x400 ;  /* 0x0000040000057882 */ /* 0x000fe20000000000 */
[----:B------:R-:W-:Y:S01]  /*0c70*/  ISETP.GE.U32.AND P0, PT, R5, 0x2, PT ;  /* 0x000000020500780c */ /* 0x000fe20003f06070 */
[----:B------:R-:W-:Y:S02]  /*0c80*/  UIADD3 UR6, UPT, UPT, UR5, 0x800, URZ ;  /* 0x0000080005067890 */ /* 0x000fe4000fffe0ff */
[----:B0-----:R-:W-:Y:S02]  /*0c90*/  ULEA UR5, UR8, UR5, 0x18 ;  /* 0x0000000508057291 */ /* 0x001fe4000f8ec0ff */
[----:B------:R-:W-:-:S04]  /*0ca0*/  ULEA UR6, UR8, UR6, 0x18 ;  /* 0x0000000608067291 */ /* 0x000fc8000f8ec0ff */
[C---:B------:R-:W-:Y:S02]  /*0cb0*/  LEA R6, R4.reuse, UR5, 0x2 ;  /* 0x0000000504067c11 */ /* 0x040fe4000f8e10ff */
[----:B------:R-:W-:-:S03]  /*0cc0*/  LEA R7, R4, UR6, 0x2 ;  /* 0x0000000604077c11 */ /* 0x000fc6000f8e10ff */
[----:B------:R0:W-:Y:S04]  /*0cd0*/  STS [R6], R13 ;  /* 0x0000000d06007388 */ /* 0x0001e80000000800 */
[----:B------:R0:W-:Y:S01]  /*0ce0*/  STS [R7], R14 ;  /* 0x0000000e07007388 */ /* 0x0001e20000000800 */
[----:B------:R-:W-:Y:S05]  /*0cf0*/  @!P0 BRA `(.L_x_12) ;  /* 0x00000000007c8947 */ /* 0x000fea0003800000 */
[----:B0-----:R-:W-:Y:S02]  /*0d00*/  HFMA2 R6, -RZ, RZ, 0, 0 ;  /* 0x00000000ff067431 */ /* 0x001fe400000001ff */
[----:B------:R-:W-:-:S07]  /*0d10*/  IMAD.MOV.U32 R9, RZ, RZ, 0x2 ;  /* 0x00000002ff097424 */ /* 0x000fce00078e00ff */
.L_x_15:
[----:B------:R-:W-:Y:S01]  /*0d20*/  IMAD.MOV.U32 R11, RZ, RZ, R6 ;  /* 0x000000ffff0b7224 */ /* 0x000fe200078e0006 */
[----:B------:R-:W-:Y:S01]  /*0d30*/  IADD3 R6, PT, PT, R6, 0x1, RZ ;  /* 0x0000000106067810 */ /* 0x000fe20007ffe0ff */
[----:B------:R-:W-:Y:S03]  /*0d40*/  BAR.SYNC.DEFER_BLOCKING 0x0 ;  /* 0x0000000000007b1d */ /* 0x000fe60000010000 */
[----:B0-----:R-:W-:Y:S02]  /*0d50*/  SHF.R.U32.HI R7, RZ, R6, R5 ;  /* 0x00000006ff077219 */ /* 0x001fe40000011605 */
[----:B------:R-:W-:Y:S01]  /*0d60*/  SHF.L.U32 R8, R9, R11, RZ ;  /* 0x0000000b09087219 */ /* 0x000fe200000006ff */
[----:B------:R-:W-:Y:S01]  /*0d70*/  BSSY.RECONVERGENT B0, `(.L_x_13) ;  /* 0x0000016000007945 */ /* 0x000fe20003800200 */
[----:B------:R-:W-:Y:S02]  /*0d80*/  ISETP.GE.U32.AND P0, PT, R4, R7, PT ;  /* 0x000000070400720c */ /* 0x000fe40003f06070 */
[----:B------:R-:W-:-:S11]  /*0d90*/  ISETP.GE.U32.AND P1, PT, R8, R5, PT ;  /* 0x000000050800720c */ /* 0x000fd60003f26070 */
[----:B------:R-:W-:Y:S05]  /*0da0*/  @P0 BRA `(.L_x_14) ;  /* 0x0000000000480947 */ /* 0x000fea0003800000 */
[----:B------:R-:W0:Y:S01]  /*0db0*/  S2R R15, SR_CgaCtaId ;  /* 0x00000000000f7919 */ /* 0x000e220000008800 */
[C---:B------:R-:W-:Y:S01]  /*0dc0*/  VIADD R8, R2.reuse, 0x1 ;  /* 0x0000000102087836 */ /* 0x040fe20000000000 */
[----:B------:R-:W-:Y:S02]  /*0dd0*/  MOV R14, 0x400 ;  /* 0x00000400000e7802 */ /* 0x000fe40000000f00 */
[-C--:B------:R-:W-:Y:S02]  /*0de0*/  SHF.L.U32 R12, R2, R11.reuse, RZ ;  /* 0x0000000b020c7219 */ /* 0x080fe400000006ff */
[----:B------:R-:W-:Y:S02]  /*0df0*/  SHF.L.U32 R13, R8, R11, RZ ;  /* 0x0000000b080d7219 */ /* 0x000fe400000006ff */
[----:B0-----:R-:W-:-:S04]  /*0e00*/  LEA R7, R15, R14, 0x18 ;  /* 0x0000000e0f077211 */ /* 0x001fc800078ec0ff */
[----:B------:R-:W-:Y:S01]  /*0e10*/  LEA R11, R12, R7, 0x2 ;  /* 0x000000070c0b7211 */ /* 0x000fe200078e10ff */
[----:B------:R-:W-:-:S04]  /*0e20*/  IMAD R8, R13, 0x4, R7 ;  /* 0x000000040d087824 */ /* 0x000fc800078e0207 */
[----:B------:R-:W-:Y:S04]  /*0e30*/  LDS R7, [R11] ;  /* 0x000000000b077984 */ /* 0x000fe80000000800 */
[----:B------:R-:W0:Y:S02]  /*0e40*/  LDS R8, [R8] ;  /* 0x0000000008087984 */ /* 0x000e240000000800 */
[----:B0-----:R-:W-:-:S13]  /*0e50*/  FSETP.GEU.AND P0, PT, R7, R8, PT ;  /* 0x000000080700720b */ /* 0x001fda0003f0e000 */
[----:B------:R-:W-:Y:S01]  /*0e60*/  @!P0 VIADD R14, R14, 0x800 ;  /* 0x000008000e0e8836 */ /* 0x000fe20000000000 */
[----:B------:R-:W-:Y:S04]  /*0e70*/  @!P0 STS [R11], R8 ;  /* 0x000000080b008388 */ /* 0x000fe80000000800 */
[----:B------:R-:W-:-:S04]  /*0e80*/  @!P0 LEA R14, R15, R14, 0x18 ;  /* 0x0000000e0f0e8211 */ /* 0x000fc800078ec0ff */
[----:B------:R-:W-:Y:S01]  /*0e90*/  @!P0 LEA R12, R12, R14, 0x2 ;  /* 0x0000000e0c0c8211 */ /* 0x000fe200078e10ff */
[----:B------:R-:W-:-:S06]  /*0ea0*/  @!P0 IMAD R7, R13, 0x4, R14 ;  /* 0x000000040d078824 */ /* 0x000fcc00078e020e */
[----:B------:R-:W0:Y:S04]  /*0eb0*/  @!P0 LDS R7, [R7] ;  /* 0x0000000007078984 */ /* 0x000e280000000800 */
[----:B0-----:R0:W-:Y:S02]  /*0ec0*/  @!P0 STS [R12], R7 ;  /* 0x000000070c008388 */ /* 0x0011e40000000800 */
.L_x_14:
[----:B------:R-:W-:Y:S05]  /*0ed0*/  BSYNC.RECONVERGENT B0 ;  /* 0x0000000000007941 */ /* 0x000fea0003800200 */
.L_x_13:
[----:B------:R-:W-:Y:S05]  /*0ee0*/  @!P1 BRA `(.L_x_15) ;  /* 0xfffffffc008c9947 */ /* 0x000fea000383ffff */
.L_x_12:
[----:B------:R-:W1:Y:S08]  /*0ef0*/  S2UR UR6, SR_CgaCtaId ;  /* 0x00000000000679c3 */ /* 0x000e700000008800 */
[----:B------:R-:W-:Y:S01]  /*0f00*/  BAR.SYNC.DEFER_BLOCKING 0x0 ;  /* 0x0000000000007b1d */ /* 0x000fe20000010000 */
[----:B------:R-:W-:-:S05]  /*0f10*/  ISETP.NE.AND P0, PT, R4, RZ, PT ;  /* 0x000000ff0400720c */ /* 0x000fca0003f05270 */
[----:B------:R-:W-:Y:S02]  /*0f20*/  UMOV UR5, 0x400 ;  /* 0x0000040000057882 */ /* 0x000fe40000000000 */
[----:B0-----:R-:W0:Y:S08]  /*0f30*/  LDC R13, c[0x0][0x388] ;  /* 0x0000e200ff0d7b82 */ /* 0x001e300000000800 */
[----:B------:R-:W2:Y:S01]  /*0f40*/  @!P0 LDC.64 R6, c[0x0][0x3a0] ;  /* 0x0000e800ff068b82 */ /* 0x000ea20000000a00 */
[----:B-1----:R-:W-:Y:S01]  /*0f50*/  ULEA UR5, UR6, UR5, 0x18 ;  /* 0x0000000506057291 */ /* 0x002fe2000f8ec0ff */
[----:B0-----:R-:W-:-:S08]  /*0f60*/  @!P0 IMAD R11, R13, UR4, R10 ;  /* 0x000000040d0b8c24 */ /* 0x001fd0000f8e020a */
[----:B------:R-:W0:Y:S01]  /*0f70*/  LDS R9, [UR5+0x800] ;  /* 0x00080005ff097984 */ /* 0x000e220008000800 */
[----:B------:R-:W-:Y:S02]  /*0f80*/  VIADD R10, R10, 0x1 ;  /* 0x000000010a0a7836 */ /* 0x000fe40000000000 */
[----:B--2---:R-:W-:-:S05]  /*0f90*/  @!P0 IMAD.WIDE R6, R11, 0x4, R6 ;  /* 0x000000040b068825 */ /* 0x004fca00078e0206 */
[----:B0-----:R3:W-:Y:S01]  /*0fa0*/  @!P0 STG.E desc[UR10][R6.64], R9 ;  /* 0x0000000906008986 */ /* 0x0017e2000c10190a */
[----:B------:R-:W-:-:S13]  /*0fb0*/  ISETP.NE.AND P0, PT, R10, R13, PT ;  /* 0x0000000d0a00720c */ /* 0x000fda0003f05270 */
[----:B---3--:R-:W-:Y:S05]  /*0fc0*/  @P0 BRA `(.L_x_16) ;  /* 0xfffffff800400947 */ /* 0x008fea000383ffff */
.L_x_8:
[----:B------:R-:W3:Y:S01]  /*0fd0*/  LDCU UR5, c[0x0][0x380] ;  /* 0x00007000ff0577ac */ /* 0x000ee20008000800 */
[----:B------:R-:W-:-:S04]  /*0fe0*/  UIADD3 UR4, UPT, UPT, UR9, UR4, URZ ;  /* 0x0000000409047290 */ /* 0x000fc8000fffe0ff */
[----:B---3--:R-:W-:-:S09]  /*0ff0*/  UISETP.GE.AND UP0, UPT, UR4, UR5, UPT ;  /* 0x000000050400728c */ /* 0x008fd2000bf06270 */
[----:B------:R-:W-:Y:S05]  /*1000*/  BRA.U !UP0, `(.L_x_17) ;  /* 0xfffffff108a87547 */ /* 0x000fea000b83ffff */
[----:B------:R-:W-:Y:S05]  /*1010*/  EXIT ;  /* 0x000000000000794d */ /* 0x000fea0003800000 */
.L_x_18:
[----:B------:R-:W-:-:S00]  /*1020*/  BRA `(.L_x_18) ;  /* 0xfffffffc00fc7947 */ /* 0x000fc0000383ffff */
[----:B------:R-:W-:-:S00]  /*1030*/  NOP ;  /* 0x0000000000007918 */ /* 0x000fc00000000000 */
        /* <DEDUP_REMOVED lines=12> */
.L_x_122:


//--------------------- .text._Z17gatherpointKerneliiiPKfPKiPf --------------------------
	.section	.text._Z17gatherpointKerneliiiPKfPKiPf,"ax",@progbits
	.align	128
        .global         _Z17gatherpointKerneliiiPKfPKiPf
        .type           _Z17gatherpointKerneliiiPKfPKiPf,@function
        .size           _Z17gatherpointKerneliiiPKfPKiPf,(.L_x_123 - _Z17gatherpointKerneliiiPKfPKiPf)
        .other          _Z17gatherpointKerneliiiPKfPKiPf,@"STO_CUDA_ENTRY STV_DEFAULT"
_Z17gatherpointKerneliiiPKfPKiPf:
.text._Z17gatherpointKerneliiiPKfPKiPf:
[----:B------:R-:W-:Y:S08]  /*0000*/  LDC R1, c[0x0][0x37c] ;  /* 0x0000df00ff017b82 */ /* 0x000ff00000000800 */
[----:B------:R-:W0:Y:S08]  /*0010*/  S2UR UR4, SR_CTAID.X ;  /* 0x00000000000479c3 */ /* 0x000e300000002500 */
[----:B------:R-:W0:Y:S02]  /*0020*/  LDC R0, c[0x0][0x380] ;  /* 0x0000e000ff007b82 */ /* 0x000e240000000800 */
[----:B0-----:R-:W-:-:S13]  /*0030*/  ISETP.LE.AND P0, PT, R0, UR4, PT ;  /* 0x0000000400007c0c */ /* 0x001fda000bf03270 */
[----:B------:R-:W-:Y:S05]  /*0040*/  @P0 EXIT ;  /* 0x000000000000094d */ /* 0x000fea0003800000 */
[----:B------:R-:W0:Y:S01]  /*0050*/  S2R R3, SR_TID.X ;  /* 0x0000000000037919 */ /* 0x000e220000002100 */
[----:B------:R-:W0:Y:S01]  /*0060*/  S2UR UR5, SR_CTAID.Y ;  /* 0x00000000000579c3 */ /* 0x000e220000002600 */
[----:B------:R-:W1:Y:S07]  /*0070*/  LDCU.64 UR8, c[0x0][0x358] ;  /* 0x00006b00ff0877ac */ /* 0x000e6e0008000a00 */
[----:B------:R-:W0:Y:S01]  /*0080*/  LDC R14, c[0x0][0x360] ;  /* 0x0000d800ff0e7b82 */ /* 0x000e220000000800 */
[----:B------:R-:W2:Y:S01]  /*0090*/  LDCU UR6, c[0x0][0x374] ;  /* 0x00006e80ff0677ac */ /* 0x000ea20008000800 */
[----:B------:R-:W3:Y:S01]  /*00a0*/  LDCU UR7, c[0x0][0x370] ;  /* 0x00006e00ff0777ac */ /* 0x000ee20008000800 */
[----:B0-----:R-:W-:-:S02]  /*00b0*/  IMAD R0, R14, UR5, R3 ;  /* 0x000000050e007c24 */ /* 0x001fc4000f8e0203 */
[----:B-123--:R-:W-:-:S07]  /*00c0*/  IMAD R14, R14, UR6, RZ ;  /* 0x000000060e0e7c24 */ /* 0x00efce000f8e02ff */
.L_x_22:
[----:B0-----:R-:W0:Y:S01]  /*00d0*/  LDC R16, c[0x0][0x388] ;  /* 0x0000e200ff107b82 */ /* 0x001e220000000800 */
[----:B------:R-:W-:Y:S01]  /*00e0*/  BSSY.RECONVERGENT B0, `(.L_x_19) ;  /* 0x0000019000007945 */ /* 0x000fe20003800200 */
[----:B0-----:R-:W-:-:S13]  /*00f0*/  ISETP.GE.AND P0, PT, R0, R16, PT ;  /* 0x000000100000720c */ /* 0x001fda0003f06270 */
[----:B------:R-:W-:Y:S05]  /*0100*/  @P0 BRA `(.L_x_20) ;  /* 0x0000000000580947 */ /* 0x000fea0003800000 */
[----:B------:R-:W0:Y:S01]  /*0110*/  LDC R23, c[0x0][0x384] ;  /* 0x0000e100ff177b82 */ /* 0x000e220000000800 */
[----:B------:R-:W-:-:S07]  /*0120*/  MOV R15, R0 ;  /* 0x00000000000f7202 */ /* 0x000fce0000000f00 */
[----:B------:R-:W1:Y:S08]  /*0130*/  LDC.64 R2, c[0x0][0x3a0] ;  /* 0x0000e800ff027b82 */ /* 0x000e700000000a00 */
[----:B------:R-:W2:Y:S08]  /*0140*/  LDC.64 R4, c[0x0][0x390] ;  /* 0x0000e400ff047b82 */ /* 0x000eb00000000a00 */
[----:B------:R-:W3:Y:S02]  /*0150*/  LDC.64 R6, c[0x0][0x398] ;  /* 0x0000e600ff067b82 */ /* 0x000ee40000000a00 */
.L_x_21:
[----:B0-----:R-:W-:-:S04]  /*0160*/  IMAD R13, R16, UR4, R15 ;  /* 0x00000004100d7c24 */ /* 0x001fc8000f8e020f */
[----:B---3--:R-:W-:-:S06]  /*0170*/  IMAD.WIDE R8, R13, 0x4, R6 ;  /* 0x000000040d087825 */ /* 0x008fcc00078e0206 */
[----:B------:R-:W0:Y:S02]  /*0180*/  LDG.E.CONSTANT R8, desc[UR8][R8.64] ;  /* 0x0000000808087981 */ /* 0x000e24000c1e9900 */
[----:B0-----:R-:W-:-:S05]  /*0190*/  IMAD R10, R23, UR4, R8 ;  /* 0x00000004170a7c24 */ /* 0x001fca000f8e0208 */
[----:B------:R-:W-:-:S05]  /*01a0*/  LEA R11, R10, R10, 0x1 ;  /* 0x0000000a0a0b7211 */ /* 0x000fca00078e08ff */
[----:B--2---:R-:W-:-:S05]  /*01b0*/  IMAD.WIDE R10, R11, 0x4, R4 ;  /* 0x000000040b0a7825 */ /* 0x004fca00078e0204 */
[----:B------:R-:W2:Y:S04]  /*01c0*/  LDG.E.CONSTANT R17, desc[UR8][R10.64] ;  /* 0x000000080a117981 */ /* 0x000ea8000c1e9900 */
[----:B------:R-:W3:Y:S04]  /*01d0*/  LDG.E.CONSTANT R19, desc[UR8][R10.64+0x4] ;  /* 0x000004080a137981 */ /* 0x000ee8000c1e9900 */
[----:B------:R-:W4:Y:S01]  /*01e0*/  LDG.E.CONSTANT R21, desc[UR8][R10.64+0x8] ;  /* 0x000008080a157981 */ /* 0x000f22000c1e9900 */
[----:B------:R-:W-:Y:S02]  /*01f0*/  LEA R13, R13, R13, 0x1 ;  /* 0x0000000d0d0d7211 */ /* 0x000fe400078e08ff */
[----:B------:R-:W-:-:S03]  /*0200*/  IADD3 R15, PT, PT, R14, R15, RZ ;  /* 0x0000000f0e0f7210 */ /* 0x000fc60007ffe0ff */
[----:B-1----:R-:W-:Y:S01]  /*0210*/  IMAD.WIDE R12, R13, 0x4, R2 ;  /* 0x000000040d0c7825 */ /* 0x002fe200078e0202 */
[----:B------:R-:W-:-:S04]  /*0220*/  ISETP.GE.AND P0, PT, R15, R16, PT ;  /* 0x000000100f00720c */ /* 0x000fc80003f06270 */
[----:B--2---:R0:W-:Y:S04]  /*0230*/  STG.E desc[UR8][R12.64], R17 ;  /* 0x000000110c007986 */ /* 0x0041e8000c101908 */
[----:B---3--:R0:W-:Y:S04]  /*0240*/  STG.E desc[UR8][R12.64+0x4], R19 ;  /* 0x000004130c007986 */ /* 0x0081e8000c101908 */
[----:B----4-:R0:W-:Y:S01]  /*0250*/  STG.E desc[UR8][R12.64+0x8], R21 ;  /* 0x000008150c007986 */ /* 0x0101e2000c101908 */
[----:B------:R-:W-:Y:S05]  /*0260*/  @!P0 BRA `(.L_x_21) ;  /* 0xfffffffc00bc8947 */ /* 0x000fea000383ffff */
.L_x_20:
[----:B------:R-:W-:Y:S05]  /*0270*/  BSYNC.RECONVERGENT B0 ;  /* 0x0000000000007941 */ /* 0x000fea0003800200 */
.L_x_19:
[----:B------:R-:W1:Y:S01]  /*0280*/  LDCU UR5, c[0x0][0x380] ;  /* 0x00007000ff0577ac */ /* 0x000e620008000800 */
[----:B------:R-:W-:-:S04]  /*0290*/  UIADD3 UR4, UPT, UPT, UR7, UR4, URZ ;  /* 0x0000000407047290 */ /* 0x000fc8000fffe0ff */
[----:B-1----:R-:W-:-:S09]  /*02a0*/  UISETP.GE.AND UP0, UPT, UR4, UR5, UPT ;  /* 0x000000050400728c */ /* 0x002fd2000bf06270 */
[----:B------:R-:W-:Y:S05]  /*02b0*/  BRA.U !UP0, `(.L_x_22) ;  /* 0xfffffffd08847547 */ /* 0x000fea000b83ffff */
[----:B------:R-:W-:Y:S05]  /*02c0*/  EXIT ;  /* 0x000000000000794d */ /* 0x000fea0003800000 */
.L_x_23:
        /* <DEDUP_REMOVED lines=11> */
.L_x_123:


//--------------------- .text._Z12gather_pointiiiPKiPKfPf --------------------------
	.section	.text._Z12gather_pointiiiPKiPKfPf,"ax",@progbits
	.align	128
        .global         _Z12gather_pointiiiPKiPKfPf
        .type           _Z12gather_pointiiiPKiPKfPf,@function
        .size           _Z12gather_pointiiiPKiPKfPf,(.L_x_124 - _Z12gather_pointiiiPKiPKfPf)
        .other          _Z12gather_pointiiiPKiPKfPf,@"STO_CUDA_ENTRY STV_DEFAULT"
_Z12gather_pointiiiPKiPKfPf:
.text._Z12gather_pointiiiPKiPKfPf:
[----:B------:R-:W-:Y:S01]  /*0000*/  LDC R1, c[0x0][0x37c] ;  /* 0x0000df00ff017b82 */ /* 0x000fe20000000800 */
[----:B------:R-:W0:Y:S01]  /*0010*/  S2R R0, SR_TID.X ;  /* 0x0000000000007919 */ /* 0x000e220000002100 */
[----:B------:R-:W0:Y:S02]  /*0020*/  LDCU UR5, c[0x0][0x388] ;  /* 0x00007100ff0577ac */ /* 0x000e240008000800 */
[----:B0-----:R-:W-:-:S13]  /*0030*/  ISETP.GE.AND P0, PT, R0, UR5, PT ;  /* 0x0000000500007c0c */ /* 0x001fda000bf06270 */
[----:B------:R-:W-:Y:S05]  /*0040*/  @P0 EXIT ;  /* 0x000000000000094d */ /* 0x000fea0003800000 */
[----:B------:R-:W0:Y:S01]  /*0050*/  S2R R7, SR_CTAID.X ;  /* 0x0000000000077919 */ /* 0x000e220000002500 */
[----:B------:R-:W0:Y:S01]  /*0060*/  LDCU UR8, c[0x0][0x384] ;  /* 0x00007080ff0877ac */ /* 0x000e220008000800 */
[----:B------:R-:W1:Y:S01]  /*0070*/  LDCU UR4, c[0x0][0x360] ;  /* 0x00006c00ff0477ac */ /* 0x000e620008000800 */
[----:B------:R-:W2:Y:S01]  /*0080*/  LDCU.64 UR6, c[0x0][0x358] ;  /* 0x00006b00ff0677ac */ /* 0x000ea20008000a00 */
[----:B------:R-:W3:Y:S01]  /*0090*/  LDCU.64 UR10, c[0x0][0x3a0] ;  /* 0x00007400ff0a77ac */ /* 0x000ee20008000a00 */
[----:B------:R-:W4:Y:S01]  /*00a0*/  LDCU.128 UR12, c[0x0][0x390] ;  /* 0x00007200ff0c77ac */ /* 0x000f220008000c00 */
[C---:B0-----:R-:W-:Y:S02]  /*00b0*/  IMAD R2, R7.reuse, UR8, RZ ;  /* 0x0000000807027c24 */ /* 0x041fe4000f8e02ff */
[----:B------:R-:W-:Y:S02]  /*00c0*/  IMAD R7, R7, UR5, RZ ;  /* 0x0000000507077c24 */ /* 0x000fe4000f8e02ff */
[----:B------:R-:W-:-:S02]  /*00d0*/  IMAD R8, R2, 0x3, RZ ;  /* 0x0000000302087824 */ /* 0x000fc400078e02ff */
[----:B-1234-:R-:W-:-:S07]  /*00e0*/  IMAD R6, R7, 0x3, RZ ;  /* 0x0000000307067824 */ /* 0x01efce00078e02ff */
.L_x_24:
[----:B------:R-:W-:Y:S02]  /*00f0*/  SHF.R.S32.HI R2, RZ, 0x1f, R0 ;  /* 0x0000001fff027819 */ /* 0x000fe40000011400 */
[----:B------:R-:W-:-:S04]  /*0100*/  IADD3 R3, P0, PT, R7, R0, RZ ;  /* 0x0000000007037210 */ /* 0x000fc80007f1e0ff */
[----:B------:R-:W-:Y:S02]  /*0110*/  LEA.HI.X.SX32 R2, R7, R2, 0x1, P0 ;  /* 0x0000000207027211 */ /* 0x000fe400000f0eff */
[----:B0-----:R-:W-:-:S04]  /*0120*/  LEA R4, P0, R3, UR12, 0x2 ;  /* 0x0000000c03047c11 */ /* 0x001fc8000f8010ff */
[----:B------:R-:W-:-:S05]  /*0130*/  LEA.HI.X R5, R3, UR13, R2, 0x2, P0 ;  /* 0x0000000d03057c11 */ /* 0x000fca00080f1402 */
[----:B------:R-:W2:Y:S02]  /*0140*/  LDG.E R4, desc[UR6][R4.64] ;  /* 0x0000000604047981 */ /* 0x000ea4000c1e1900 */
[----:B--2---:R-:W-:-:S05]  /*0150*/  IMAD R3, R4, 0x3, RZ ;  /* 0x0000000304037824 */ /* 0x004fca00078e02ff */
[----:B------:R-:W-:Y:S02]  /*0160*/  SHF.R.S32.HI R9, RZ, 0x1f, R3 ;  /* 0x0000001fff097819 */ /* 0x000fe40000011403 */
[----:B------:R-:W-:-:S04]  /*0170*/  IADD3 R3, P0, PT, R8, R3, RZ ;  /* 0x0000000308037210 */ /* 0x000fc80007f1e0ff */
[----:B------:R-:W-:Y:S02]  /*0180*/  LEA.HI.X.SX32 R10, R8, R9, 0x1, P0 ;  /* 0x00000009080a7211 */ /* 0x000fe400000f0eff */
[----:B------:R-:W-:-:S04]  /*0190*/  LEA R2, P0, R3, UR14, 0x2 ;  /* 0x0000000e03027c11 */ /* 0x000fc8000f8010ff */
[----:B------:R-:W-:-:S05]  /*01a0*/  LEA.HI.X R3, R3, UR15, R10, 0x2, P0 ;  /* 0x0000000f03037c11 */ /* 0x000fca00080f140a */
[----:B------:R-:W2:Y:S01]  /*01b0*/  LDG.E R9, desc[UR6][R2.64] ;  /* 0x0000000602097981 */ /* 0x000ea2000c1e1900 */
[----:B------:R-:W-:-:S05]  /*01c0*/  IMAD R11, R0, 0x3, RZ ;  /* 0x00000003000b7824 */ /* 0x000fca00078e02ff */
[----:B------:R-:W-:Y:S02]  /*01d0*/  SHF.R.S32.HI R13, RZ, 0x1f, R11 ;  /* 0x0000001fff0d7819 */ /* 0x000fe4000001140b */
[----:B------:R-:W-:-:S04]  /*01e0*/  IADD3 R11, P0, PT, R6, R11, RZ ;  /* 0x0000000b060b7210 */ /* 0x000fc80007f1e0ff */
[----:B------:R-:W-:Y:S02]  /*01f0*/  LEA.HI.X.SX32 R10, R6, R13, 0x1, P0 ;  /* 0x0000000d060a7211 */ /* 0x000fe400000f0eff */
[----:B------:R-:W-:-:S04]  /*0200*/  LEA R4, P0, R11, UR10, 0x2 ;  /* 0x0000000a0b047c11 */ /* 0x000fc8000f8010ff */
[----:B------:R-:W-:-:S05]  /*0210*/  LEA.HI.X R5, R11, UR11, R10, 0x2, P0 ;  /* 0x0000000b0b057c11 */ /* 0x000fca00080f140a */
[----:B--2---:R0:W-:Y:S04]  /*0220*/  STG.E desc[UR6][R4.64], R9 ;  /* 0x0000000904007986 */ /* 0x0041e8000c101906 */
[----:B------:R-:W2:Y:S04]  /*0230*/  LDG.E R11, desc[UR6][R2.64+0x4] ;  /* 0x00000406020b7981 */ /* 0x000ea8000c1e1900 */
[----:B--2---:R0:W-:Y:S04]  /*0240*/  STG.E desc[UR6][R4.64+0x4], R11 ;  /* 0x0000040b04007986 */ /* 0x0041e8000c101906 */
[----:B------:R-:W2:Y:S01]  /*0250*/  LDG.E R13, desc[UR6][R2.64+0x8] ;  /* 0x00000806020d7981 */ /* 0x000ea2000c1e1900 */
[----:B------:R-:W-:-:S05]  /*0260*/  VIADD R0, R0, UR4 ;  /* 0x0000000400007c36 */ /* 0x000fca0008000000 */
[----:B------:R-:W-:Y:S01]  /*0270*/  ISETP.GE.AND P0, PT, R0, UR5, PT ;  /* 0x0000000500007c0c */ /* 0x000fe2000bf06270 */
[----:B--2---:R0:W-:-:S12]  /*0280*/  STG.E desc[UR6][R4.64+0x8], R13 ;  /* 0x0000080d04007986 */ /* 0x0041d8000c101906 */
[----:B------:R-:W-:Y:S05]  /*0290*/  @!P0 BRA `(.L_x_24) ;  /* 0xfffffffc00948947 */ /* 0x000fea000383ffff */
[----:B------:R-:W-:Y:S05]  /*02a0*/  EXIT ;  /* 0x000000000000794d */ /* 0x000fea0003800000 */
.L_x_25:
        /* <DEDUP_REMOVED lines=13> */
.L_x_124:


//--------------------- .text._Z15group_point_gpuiiiiiPKfPKiPf --------------------------
	.section	.text._Z15group_point_gpuiiiiiPKfPKiPf,"ax",@progbits
	.align	128
        .global         _Z15group_point_gpuiiiiiPKfPKiPf
        .type           _Z15group_point_gpuiiiiiPKfPKiPf,@function
        .size           _Z15group_point_gpuiiiiiPKfPKiPf,(.L_x_125 - _Z15group_point_gpuiiiiiPKfPKiPf)
        .other          _Z15group_point_gpuiiiiiPKfPKiPf,@"STO_CUDA_ENTRY STV_DEFAULT"
_Z15group_point_gpuiiiiiPKfPKiPf:
.text._Z15group_point_gpuiiiiiPKfPKiPf:
[----:B------:R-:W-:Y:S01]  /*0000*/  LDC R1, c[0x0][0x37c] ;  /* 0x0000df00ff017b82 */ /* 0x000fe20000000800 */
[----:B------:R-:W0:Y:S07]  /*0010*/  S2R R3, SR_TID.X ;  /* 0x0000000000037919 */ /* 0x000e2e0000002100 */
[----:B------:R-:W1:Y:S01]  /*0020*/  LDC R0, c[0x0][0x390] ;  /* 0x0000e400ff007b82 */ /* 0x000e620000000800 */
[----:B------:R-:W1:Y:S01]  /*0030*/  LDCU.64 UR6, c[0x0][0x388] ;  /* 0x00007100ff0677ac */ /* 0x000e620008000a00 */
[----:B------:R-:W2:Y:S06]  /*0040*/  LDCU UR4, c[0x0][0x384] ;  /* 0x00007080ff0477ac */ /* 0x000eac0008000800 */
[----:B------:R-:W2:Y:S01]  /*0050*/  S2UR UR5, SR_CTAID.X ;  /* 0x00000000000579c3 */ /* 0x000ea20000002500 */
[C---:B-1----:R-:W-:Y:S01]  /*0060*/  VIMNMX R2, PT, PT, R0.reuse, UR6, PT ;  /* 0x0000000600027c48 */ /* 0x042fe2000bfe0100 */
[----:B------:R-:W-:Y:S01]  /*0070*/  IMAD R0, R0, UR7, RZ ;  /* 0x0000000700007c24 */ /* 0x000fe2000f8e02ff */
[----:B0-----:R-:W-:Y:S01]  /*0080*/  ISETP.GE.AND P0, PT, R3, UR7, PT ;  /* 0x0000000703007c0c */ /* 0x001fe2000bf06270 */
[----:B--2---:R-:W-:-:S02]  /*0090*/  UIMAD UR4, UR5, UR4, URZ ;  /* 0x00000004050472a4 */ /* 0x004fc4000f8e02ff */
[----:B------:R-:W-:Y:S01]  /*00a0*/  IMAD R0, R0, UR5, RZ ;  /* 0x0000000500007c24 */ /* 0x000fe2000f8e02ff */
[----:B------:R-:W-:-:S13]  /*00b0*/  ISETP.LT.OR P0, PT, R2, 0x1, P0 ;  /* 0x000000010200780c */ /* 0x000fda0000701670 */
[----:B------:R-:W-:Y:S05]  /*00c0*/  @P0 EXIT ;  /* 0x000000000000094d */ /* 0x000fea0003800000 */
[----:B------:R-:W-:Y:S01]  /*00d0*/  IMAD R2, R0, UR6, RZ ;  /* 0x0000000600027c24 */ /* 0x000fe2000f8e02ff */
[----:B------:R-:W0:Y:S01]  /*00e0*/  LDCU.64 UR8, c[0x0][0x358] ;  /* 0x00006b00ff0877ac */ /* 0x000e220008000a00 */
[----:B------:R-:W1:Y:S01]  /*00f0*/  LDCU.64 UR10, c[0x0][0x3a8] ;  /* 0x00007500ff0a77ac */ /* 0x000e620008000a00 */
[----:B------:R-:W2:Y:S01]  /*0100*/  LDCU.64 UR12, c[0x0][0x398] ;  /* 0x00007300ff0c77ac */ /* 0x000ea20008000a00 */
[----:B------:R-:W-:-:S12]  /*0110*/  UIMAD UR4, UR4, UR6, URZ ;  /* 0x00000006040472a4 */ /* 0x000fd8000f8e02ff */
.L_x_32:
[----:B---34-:R-:W-:-:S07]  /*0120*/  IMAD.MOV.U32 R4, RZ, RZ, RZ ;  /* 0x000000ffff047224 */ /* 0x018fce00078e00ff */
.L_x_31:
[----:B---3--:R-:W3:Y:S01]  /*0130*/  LDCU UR5, c[0x0][0x390] ;  /* 0x00007200ff0577ac */ /* 0x008ee20008000800 */
[----:B----4-:R-:W4:Y:S01]  /*0140*/  LDCU.64 UR6, c[0x0][0x3a0] ;  /* 0x00007400ff0677ac */ /* 0x010f220008000a00 */
[----:B---3--:R-:W-:Y:S01]  /*0150*/  IMAD R29, R3, UR5, R4 ;  /* 0x00000005031d7c24 */ /* 0x008fe2000f8e0204 */
[----:B------:R-:W3:Y:S04]  /*0160*/  LDCU UR5, c[0x0][0x388] ;  /* 0x00007100ff0577ac */ /* 0x000ee80008000800 */
[----:B------:R-:W-:-:S04]  /*0170*/  IADD3 R5, P0, PT, R0, R29, RZ ;  /* 0x0000001d00057210 */ /* 0x000fc80007f1e0ff */
[----:B0-----:R-:W-:Y:S02]  /*0180*/  LEA.HI.X.SX32 R6, R0, RZ, 0x1, P0 ;  /* 0x000000ff00067211 */ /* 0x001fe400000f0eff */
[----:B----4-:R-:W-:-:S04]  /*0190*/  LEA R8, P0, R5, UR6, 0x2 ;  /* 0x0000000605087c11 */ /* 0x010fc8000f8010ff */
[----:B------:R-:W-:-:S05]  /*01a0*/  LEA.HI.X R9, R5, UR7, R6, 0x2, P0 ;  /* 0x0000000705097c11 */ /* 0x000fca00080f1406 */
[----:B0-----:R-:W4:Y:S01]  /*01b0*/  LDG.E R5, desc[UR8][R8.64] ;  /* 0x0000000808057981 */ /* 0x001f22000c1e1900 */
[----:B---3--:R-:W-:Y:S01]  /*01c0*/  UISETP.GE.U32.AND UP0, UPT, UR5, 0x8, UPT ;  /* 0x000000080500788c */ /* 0x008fe2000bf06070 */
[----:B------:R-:W-:Y:S02]  /*01d0*/  IMAD.MOV.U32 R6, RZ, RZ, RZ ;  /* 0x000000ffff067224 */ /* 0x000fe400078e00ff */
[----:B----4-:R-:W-:-:S06]  /*01e0*/  IMAD R5, R5, UR5, RZ ;  /* 0x0000000505057c24 */ /* 0x010fcc000f8e02ff */
[----:B------:R-:W-:Y:S05]  /*01f0*/  BRA.U !UP0, `(.L_x_26) ;  /* 0x0000000508447547 */ /* 0x000fea000b800000 */
[----:B------:R-:W-:Y:S01]  /*0200*/  IMAD R29, R29, UR5, RZ ;  /* 0x000000051d1d7c24 */ /* 0x000fe2000f8e02ff */
[----:B------:R-:W-:Y:S01]  /*0210*/  ULOP3.LUT UR5, UR5, 0x7ffffff8, URZ, 0xc0, !UPT ;  /* 0x7ffffff805057892 */ /* 0x000fe2000f8ec0ff */
[----:B------:R-:W-:Y:S02]  /*0220*/  IMAD.MOV.U32 R6, RZ, RZ, R5 ;  /* 0x000000ffff067224 */ /* 0x000fe400078e0005 */
[C---:B------:R-:W-:Y:S01]  /*0230*/  VIADD R7, R29.reuse, 0x1 ;  /* 0x000000011d077836 */ /* 0x040fe20000000000 */
[----:B------:R-:W-:Y:S01]  /*0240*/  UIADD3 UR5, UPT, UPT, -UR5, URZ, URZ ;  /* 0x000000ff05057290 */ /* 0x000fe2000fffe1ff */
[C---:B------:R-:W-:Y:S02]  /*0250*/  VIADD R9, R29.reuse, 0x2 ;  /* 0x000000021d097836 */ /* 0x040fe40000000000 */
[C---:B------:R-:W-:Y:S02]  /*0260*/  VIADD R11, R29.reuse, 0x3 ;  /* 0x000000031d0b7836 */ /* 0x040fe40000000000 */
[----:B------:R-:W-:-:S02]  /*0270*/  VIADD R13, R29, 0x4 ;  /* 0x000000041d0d7836 */ /* 0x000fc40000000000 */
[C---:B------:R-:W-:Y:S02]  /*0280*/  VIADD R15, R29.reuse, 0x5 ;  /* 0x000000051d0f7836 */ /* 0x040fe40000000000 */
[C---:B------:R-:W-:Y:S02]  /*0290*/  VIADD R17, R29.reuse, 0x6 ;  /* 0x000000061d117836 */ /* 0x040fe40000000000 */
[----:B------:R-:W-:Y:S02]  /*02a0*/  VIADD R27, R29, 0x7 ;  /* 0x000000071d1b7836 */ /* 0x000fe40000000000 */
[----:B------:R-:W-:-:S07]  /*02b0*/  IMAD.U32 R8, RZ, RZ, UR5 ;  /* 0x00000005ff087e24 */ /* 0x000fce000f8e00ff */
.L_x_27:
[----:B------:R-:W-:Y:S02]  /*02c0*/  USHF.R.S32.HI UR5, URZ, 0x1f, UR4 ;  /* 0x0000001fff057899 */ /* 0x000fe40008011404 */
[----:B------:R-:W-:-:S04]  /*02d0*/  IADD3 R10, P0, PT, R6, UR4, RZ ;  /* 0x00000004060a7c10 */ /* 0x000fc8000ff1e0ff */
[----:B------:R-:W-:Y:S02]  /*02e0*/  LEA.HI.X.SX32 R19, R6, UR5, 0x1, P0 ;  /* 0x0000000506137c11 */ /* 0x000fe400080f0eff */
[----:B--2---:R-:W-:-:S04]  /*02f0*/  LEA R18, P0, R10, UR12, 0x2 ;  /* 0x0000000c0a127c11 */ /* 0x004fc8000f8010ff */
[----:B------:R-:W-:-:S05]  /*0300*/  LEA.HI.X R19, R10, UR13, R19, 0x2, P0 ;  /* 0x0000000d0a137c11 */ /* 0x000fca00080f1413 */
[----:B---3--:R-:W2:Y:S01]  /*0310*/  LDG.E R12, desc[UR8][R18.64] ;  /* 0x00000008120c7981 */ /* 0x008ea2000c1e1900 */
[----:B------:R-:W-:Y:S02]  /*0320*/  SHF.R.S32.HI R10, RZ, 0x1f, R2 ;  /* 0x0000001fff0a7819 */ /* 0x000fe40000011402 */
[----:B------:R-:W-:-:S04]  /*0330*/  IADD3 R14, P0, PT, R2, R29, RZ ;  /* 0x0000001d020e7210 */ /* 0x000fc80007f1e0ff */
[----:B------:R-:W-:Y:S02]  /*0340*/  LEA.HI.X.SX32 R21, R29, R10, 0x1, P0 ;  /* 0x0000000a1d157211 */ /* 0x000fe400000f0eff */
[----:B-1----:R-:W-:-:S04]  /*0350*/  LEA R22, P0, R14, UR10, 0x2 ;  /* 0x0000000a0e167c11 */ /* 0x002fc8000f8010ff */
[----:B------:R-:W-:-:S05]  /*0360*/  LEA.HI.X R23, R14, UR11, R21, 0x2, P0 ;  /* 0x0000000b0e177c11 */ /* 0x000fca00080f1415 */
[----:B--2---:R0:W-:Y:S04]  /*0370*/  STG.E desc[UR8][R22.64], R12 ;  /* 0x0000000c16007986 */ /* 0x0041e8000c101908 */
[----:B------:R-:W2:Y:S01]  /*0380*/  LDG.E R14, desc[UR8][R18.64+0x4] ;  /* 0x00000408120e7981 */ /* 0x000ea2000c1e1900 */
[----:B------:R-:W-:-:S04]  /*0390*/  IADD3 R16, P0, PT, R2, R7, RZ ;  /* 0x0000000702107210 */ /* 0x000fc80007f1e0ff */
[----:B------:R-:W-:Y:S02]  /*03a0*/  LEA.HI.X.SX32 R21, R7, R10, 0x1, P0 ;  /* 0x0000000a07157211 */ /* 0x000fe400000f0eff */
[----:B------:R-:W-:-:S04]  /*03b0*/  LEA R24, P0, R16, UR10, 0x2 ;  /* 0x0000000a10187c11 */ /* 0x000fc8000f8010ff */
[----:B------:R-:W-:Y:S02]  /*03c0*/  LEA.HI.X R25, R16, UR11, R21, 0x2, P0 ;  /* 0x0000000b10197c11 */ /* 0x000fe400080f1415 */
[----:B------:R-:W-:-:S03]  /*03d0*/  IADD3 R21, P0, PT, R2, R9, RZ ;  /* 0x0000000902157210 */ /* 0x000fc60007f1e0ff */
[----:B--2---:R1:W-:Y:S04]  /*03e0*/  STG.E desc[UR8][R24.64], R14 ;  /* 0x0000000e18007986 */ /* 0x0043e8000c101908 */
[----:B------:R-:W2:Y:S01]  /*03f0*/  LDG.E R16, desc[UR8][R18.64+0x8] ;  /* 0x0000080812107981 */ /* 0x000ea2000c1e1900 */
[----:B------:R-:W-:Y:S02]  /*0400*/  LEA.HI.X.SX32 R26, R9, R10, 0x1, P0 ;  /* 0x0000000a091a7211 */ /* 0x000fe400000f0eff */
[----:B------:R-:W-:-:S04]  /*0410*/  LEA R20, P0, R21, UR10, 0x2 ;  /* 0x0000000a15147c11 */ /* 0x000fc8000f8010ff */
[----:B------:R-:W-:Y:S02]  /*0420*/  LEA.HI.X R21, R21, UR11, R26, 0x2, P0 ;  /* 0x0000000b15157c11 */ /* 0x000fe400080f141a */
[----:B0-----:R-:W-:-:S03]  /*0430*/  IADD3 R23, P0, PT, R2, R11, RZ ;  /* 0x0000000b02177210 */ /* 0x001fc60007f1e0ff */
[----:B--2---:R0:W-:Y:S04]  /*0440*/  STG.E desc[UR8][R20.64], R16 ;  /* 0x0000001014007986 */ /* 0x0041e8000c101908 */
[----:B------:R-:W2:Y:S01]  /*0450*/  LDG.E R12, desc[UR8][R18.64+0xc] ;  /* 0x00000c08120c7981 */ /* 0x000ea2000c1e1900 */
[----:B------:R-:W-:Y:S02]  /*0460*/  LEA.HI.X.SX32 R26, R11, R10, 0x1, P0 ;  /* 0x0000000a0b1a7211 */ /* 0x000fe400000f0eff */
[----:B------:R-:W-:-:S04]  /*0470*/  LEA R22, P0, R23, UR10, 0x2 ;  /* 0x0000000a17167c11 */ /* 0x000fc8000f8010ff */
[----:B------:R-:W-:Y:S02]  /*0480*/  LEA.HI.X R23, R23, UR11, R26, 0x2, P0 ;  /* 0x0000000b17177c11 */ /* 0x000fe400080f141a */
[----:B-1----:R-:W-:-:S03]  /*0490*/  IADD3 R25, P0, PT, R2, R13, RZ ;  /* 0x0000000d02197210 */ /* 0x002fc60007f1e0ff */
        /* <DEDUP_REMOVED lines=20> */
[----:B------:R-:W-:Y:S01]  /*05e0*/  LEA.HI.X.SX32 R10, R27, R10, 0x1, P0 ;  /* 0x0000000a1b0a7211 */ /* 0x000fe200000f0eff */
[----:B------:R-:W-:Y:S01]  /*05f0*/  VIADD R8, R8, 0x8 ;  /* 0x0000000808087836 */ /* 0x000fe20000000000 */
[----:B------:R-:W-:Y:S01]  /*0600*/  LEA R24, P0, R25, UR10, 0x2 ;  /* 0x0000000a19187c11 */ /* 0x000fe2000f8010ff */
[----:B------:R-:W-:Y:S02]  /*0610*/  VIADD R7, R7, 0x8 ;  /* 0x0000000807077836 */ /* 0x000fe40000000000 */
[----:B------:R-:W-:Y:S01]  /*0620*/  VIADD R9, R9, 0x8 ;  /* 0x0000000809097836 */ /* 0x000fe20000000000 */
[----:B------:R-:W-:Y:S01]  /*0630*/  LEA.HI.X R25, R25, UR11, R10, 0x2, P0 ;  /* 0x0000000b19197c11 */ /* 0x000fe200080f140a */
[----:B------:R-:W-:Y:S01]  /*0640*/  VIADD R11, R11, 0x8 ;  /* 0x000000080b0b7836 */ /* 0x000fe20000000000 */
[----:B------:R-:W-:Y:S01]  /*0650*/  ISETP.NE.AND P0, PT, R8, RZ, PT ;  /* 0x000000ff0800720c */ /* 0x000fe20003f05270 */
[----:B------:R-:W-:-:S02]  /*0660*/  VIADD R13, R13, 0x8 ;  /* 0x000000080d0d7836 */ /* 0x000fc40000000000 */
[----:B------:R-:W-:Y:S02]  /*0670*/  VIADD R15, R15, 0x8 ;  /* 0x000000080f0f7836 */ /* 0x000fe40000000000 */
[----:B------:R-:W-:Y:S02]  /*0680*/  VIADD R17, R17, 0x8 ;  /* 0x0000000811117836 */ /* 0x000fe40000000000 */
[----:B------:R-:W-:Y:S02]  /*0690*/  VIADD R27, R27, 0x8 ;  /* 0x000000081b1b7836 */ /* 0x000fe40000000000 */
[----:B------:R-:W-:Y:S02]  /*06a0*/  VIADD R29, R29, 0x8 ;  /* 0x000000081d1d7836 */ /* 0x000fe40000000000 */
[----:B------:R-:W-:Y:S01]  /*06b0*/  VIADD R6, R6, 0x8 ;  /* 0x0000000806067836 */ /* 0x000fe20000000000 */
[----:B--2---:R3:W-:Y:S01]  /*06c0*/  STG.E desc[UR8][R24.64], R14 ;  /* 0x0000000e18007986 */ /* 0x0047e2000c101908 */
[----:B------:R-:W-:Y:S05]  /*06d0*/  @P0 BRA `(.L_x_27) ;  /* 0xfffffff800f80947 */ /* 0x000fea000383ffff */
[----:B------:R-:W0:Y:S02]  /*06e0*/  LDCU UR5, c[0x0][0x388] ;  /* 0x00007100ff0577ac */ /* 0x000e240008000800 */
[----:B0-----:R-:W-:-:S06]  /*06f0*/  ULOP3.LUT UR5, UR5, 0x7ffffff8, URZ, 0xc0, !UPT ;  /* 0x7ffffff805057892 */ /* 0x001fcc000f8ec0ff */
[----:B------:R-:W-:-:S07]  /*0700*/  IMAD.U32 R6, RZ, RZ, UR5 ;  /* 0x00000005ff067e24 */ /* 0x000fce000f8e00ff */
.L_x_26:
[----:B------:R-:W0:Y:S01]  /*0710*/  LDCU UR5, c[0x0][0x388] ;  /* 0x00007100ff0577ac */ /* 0x000e220008000800 */
[----:B------:R-:W4:Y:S01]  /*0720*/  LDCU UR16, c[0x0][0x390] ;  /* 0x00007200ff1077ac */ /* 0x000f220008000800 */
[----:B0-----:R-:W-:-:S04]  /*0730*/  ULOP3.LUT UR5, UR5, 0x7, URZ, 0xc0, !UPT ;  /* 0x0000000705057892 */ /* 0x001fc8000f8ec0ff */
[----:B------:R-:W-:-:S09]  /*0740*/  UISETP.NE.AND UP0, UPT, UR5, URZ, UPT ;  /* 0x000000ff0500728c */ /* 0x000fd2000bf05270 */
[----:B----4-:R-:W-:Y:S05]  /*0750*/  BRA.U !UP0, `(.L_x_28) ;  /* 0x0000000508587547 */ /* 0x010fea000b800000 */
[----:B------:R-:W0:Y:S01]  /*0760*/  LDCU UR18, c[0x0][0x388] ;  /* 0x00007100ff1277ac */ /* 0x000e220008000800 */
[----:B------:R-:W-:Y:S01]  /*0770*/  SHF.R.S32.HI R8, RZ, 0x1f, R2 ;  /* 0x0000001fff087819 */ /* 0x000fe20000011402 */
[----:B------:R-:W-:Y:S01]  /*0780*/  IMAD R7, R3, UR16, R4 ;  /* 0x0000001003077c24 */ /* 0x000fe2000f8e0204 */
[----:B------:R-:W-:Y:S02]  /*0790*/  UIADD3 UR5, UPT, UPT, UR5, -0x1, URZ ;  /* 0xffffffff05057890 */ /* 0x000fe4000fffe0ff */
[----:B------:R-:W-:Y:S02]  /*07a0*/  USHF.R.S32.HI UR17, URZ, 0x1f, UR4 ;  /* 0x0000001fff117899 */ /* 0x000fe40008011404 */
[----:B------:R-:W-:Y:S02]  /*07b0*/  UISETP.GE.U32.AND UP0, UPT, UR5, 0x3, UPT ;  /* 0x000000030500788c */ /* 0x000fe4000bf06070 */
[----:B0-----:R-:W-:-:S07]  /*07c0*/  ULOP3.LUT UP1, UR6, UR18, 0x3, URZ, 0xc0, !UPT ;  /* 0x0000000312067892 */ /* 0x001fce000f82c0ff */
[----:B------:R-:W-:Y:S05]  /*07d0*/  BRA.U !UP0, `(.L_x_29) ;  /* 0x0000000108907547 */ /* 0x000fea000b800000 */
[----:B------:R-:W0:Y:S01]  /*07e0*/  LDCU.64 UR14, c[0x0][0x398] ;  /* 0x00007300ff0e77ac */ /* 0x000e220008000a00 */
[----:B------:R-:W-:-:S05]  /*07f0*/  IMAD.IADD R9, R5, 0x1, R6 ;  /* 0x0000000105097824 */ /* 0x000fca00078e0206 */
[----:B------:R-:W-:-:S04]  /*0800*/  IADD3 R11, P0, PT, R9, UR4, RZ ;  /* 0x00000004090b7c10 */ /* 0x000fc8000ff1e0ff */
[----:B---3--:R-:W-:Y:S02]  /*0810*/  LEA.HI.X.SX32 R12, R9, UR17, 0x1, P0 ;  /* 0x00000011090c7c11 */ /* 0x008fe400080f0eff */
[----:B0-----:R-:W-:-:S04]  /*0820*/  LEA R10, P0, R11, UR14, 0x2 ;  /* 0x0000000e0b0a7c11 */ /* 0x001fc8000f8010ff */
[----:B------:R-:W-:Y:S01]  /*0830*/  LEA.HI.X R11, R11, UR15, R12, 0x2, P0 ;  /* 0x0000000f0b0b7c11 */ /* 0x000fe200080f140c */
[----:B------:R-:W0:Y:S04]  /*0840*/  LDCU.64 UR14, c[0x0][0x3a8] ;  /* 0x00007500ff0e77ac */ /* 0x000e280008000a00 */
[----:B------:R-:W3:Y:S01]  /*0850*/  LDG.E R9, desc[UR8][R10.64] ;  /* 0x000000080a097981 */ /* 0x000ee2000c1e1900 */
[----:B------:R-:W-:-:S05]  /*0860*/  IMAD R17, R7, UR18, R6 ;  /* 0x0000001207117c24 */ /* 0x000fca000f8e0206 */
[----:B------:R-:W-:-:S04]  /*0870*/  IADD3 R13, P0, PT, R2, R17, RZ ;  /* 0x00000011020d7210 */ /* 0x000fc80007f1e0ff */
[----:B------:R-:W-:Y:S02]  /*0880*/  LEA.HI.X.SX32 R14, R17, R8, 0x1, P0 ;  /* 0x00000008110e7211 */ /* 0x000fe400000f0eff */
[----:B0-----:R-:W-:-:S04]  /*0890*/  LEA R12, P0, R13, UR14, 0x2 ;  /* 0x0000000e0d0c7c11 */ /* 0x001fc8000f8010ff */
[----:B------:R-:W-:-:S05]  /*08a0*/  LEA.HI.X R13, R13, UR15, R14, 0x2, P0 ;  /* 0x0000000f0d0d7c11 */ /* 0x000fca00080f140e */
[----:B---3--:R0:W-:Y:S04]  /*08b0*/  STG.E desc[UR8][R12.64], R9 ;  /* 0x000000090c007986 */ /* 0x0081e8000c101908 */
[----:B------:R-:W3:Y:S01]  /*08c0*/  LDG.E R19, desc[UR8][R10.64+0x4] ;  /* 0x000004080a137981 */ /* 0x000ee2000c1e1900 */
[----:B------:R-:W-:-:S05]  /*08d0*/  VIADD R15, R17, 0x1 ;  /* 0x00000001110f7836 */ /* 0x000fca0000000000 */
[----:B------:R-:W-:-:S04]  /*08e0*/  IADD3 R16, P0, PT, R2, R15, RZ ;  /* 0x0000000f02107210 */ /* 0x000fc80007f1e0ff */
[----:B------:R-:W-:Y:S02]  /*08f0*/  LEA.HI.X.SX32 R15, R15, R8, 0x1, P0 ;  /* 0x000000080f0f7211 */ /* 0x000fe400000f0eff */
[----:B------:R-:W-:-:S04]  /*0900*/  LEA R14, P0, R16, UR14, 0x2 ;  /* 0x0000000e100e7c11 */ /* 0x000fc8000f8010ff */
[----:B------:R-:W-:Y:S01]  /*0910*/  LEA.HI.X R15, R16, UR15, R15, 0x2, P0 ;  /* 0x0000000f100f7c11 */ /* 0x000fe200080f140f */
[----:B------:R-:W-:-:S04]  /*0920*/  VIADD R23, R17, 0x2 ;  /* 0x0000000211177836 */ /* 0x000fc80000000000 */
[----:B---3--:R3:W-:Y:S04]  /*0930*/  STG.E desc[UR8][R14.64], R19 ;  /* 0x000000130e007986 */ /* 0x0087e8000c101908 */
[----:B------:R-:W4:Y:S01]  /*0940*/  LDG.E R21, desc[UR8][R10.64+0x8] ;  /* 0x000008080a157981 */ /* 0x000f22000c1e1900 */
[----:B------:R-:W-:-:S04]  /*0950*/  IADD3 R16, P0, PT, R2, R23, RZ ;  /* 0x0000001702107210 */ /* 0x000fc80007f1e0ff */
[----:B------:R-:W-:Y:S02]  /*0960*/  LEA.HI.X.SX32 R23, R23, R8, 0x1, P0 ;  /* 0x0000000817177211 */ /* 0x000fe400000f0eff */
[----:B0-----:R-:W-:-:S04]  /*0970*/  LEA R12, P0, R16, UR14, 0x2 ;  /* 0x0000000e100c7c11 */ /* 0x001fc8000f8010ff */
[----:B------:R-:W-:Y:S01]  /*0980*/  LEA.HI.X R13, R16, UR15, R23, 0x2, P0 ;  /* 0x0000000f100d7c11 */ /* 0x000fe200080f1417 */
[----:B------:R-:W-:-:S04]  /*0990*/  VIADD R17, R17, 0x3 ;  /* 0x0000000311117836 */ /* 0x000fc80000000000 */
[----:B----4-:R0:W-:Y:S04]  /*09a0*/  STG.E desc[UR8][R12.64], R21 ;  /* 0x000000150c007986 */ /* 0x0101e8000c101908 */
[----:B------:R-:W4:Y:S01]  /*09b0*/  LDG.E R9, desc[UR8][R10.64+0xc] ;  /* 0x00000c080a097981 */ /* 0x000f22000c1e1900 */
[----:B------:R-:W-:Y:S01]  /*09c0*/  IADD3 R16, P0, PT, R2, R17, RZ ;  /* 0x0000001102107210 */ /* 0x000fe20007f1e0ff */
[----:B------:R-:W-:-:S03]  /*09d0*/  VIADD R6, R6, 0x4 ;  /* 0x0000000406067836 */ /* 0x000fc60000000000 */
[----:B------:R-:W-:Y:S02]  /*09e0*/  LEA.HI.X.SX32 R17, R17, R8, 0x1, P0 ;  /* 0x0000000811117211 */ /* 0x000fe400000f0eff */
[----:B---3--:R-:W-:-:S04]  /*09f0*/  LEA R14, P0, R16, UR14, 0x2 ;  /* 0x0000000e100e7c11 */ /* 0x008fc8000f8010ff */
[----:B------:R-:W-:-:S05]  /*0a00*/  LEA.HI.X R15, R16, UR15, R17, 0x2, P0 ;  /* 0x0000000f100f7c11 */ /* 0x000fca00080f1411 */
[----:B----4-:R0:W-:Y:S04]  /*0a10*/  STG.E desc[UR8][R14.64], R9 ;  /* 0x000000090e007986 */ /* 0x0101e8000c101908 */
.L_x_29:
[----:B------:R-:W-:Y:S05]  /*0a20*/  BRA.U !UP1, `(.L_x_28) ;  /* 0x0000000109a47547 */ /* 0x000fea000b800000 */
[----:B------:R-:W-:Y:S02]  /*0a30*/  UISETP.NE.AND UP0, UPT, UR6, 0x1, UPT ;  /* 0x000000010600788c */ /* 0x000fe4000bf05270 */
[----:B------:R-:W-:-:S04]  /*0a40*/  ULOP3.LUT UR5, UR18, 0x1, URZ, 0xc0, !UPT ;  /* 0x0000000112057892 */ /* 0x000fc8000f8ec0ff */
[----:B------:R-:W-:-:S03]  /*0a50*/  UISETP.NE.U32.AND UP1, UPT, UR5, 0x1, UPT ;  /* 0x000000010500788c */ /* 0x000fc6000bf25070 */
[----:B------:R-:W-:Y:S08]  /*0a60*/  BRA.U !UP0, `(.L_x_30) ;  /* 0x0000000108587547 */ /* 0x000ff0000b800000 */
[----:B------:R-:W4:Y:S01]  /*0a70*/  LDCU.64 UR6, c[0x0][0x398] ;  /* 0x00007300ff0677ac */ /* 0x000f220008000a00 */
[----:B0-----:R-:W-:-:S05]  /*0a80*/  IMAD.IADD R9, R5, 0x1, R6 ;  /* 0x0000000105097824 */ /* 0x001fca00078e0206 */
[----:B------:R-:W-:-:S04]  /*0a90*/  IADD3 R11, P0, PT, R9, UR4, RZ ;  /* 0x00000004090b7c10 */ /* 0x000fc8000ff1e0ff */
[----:B---3--:R-:W-:Y:S02]  /*0aa0*/  LEA.HI.X.SX32 R12, R9, UR17, 0x1, P0 ;  /* 0x00000011090c7c11 */ /* 0x008fe400080f0eff */
[----:B----4-:R-:W-:-:S04]  /*0ab0*/  LEA R10, P0, R11, UR6, 0x2 ;  /* 0x000000060b0a7c11 */ /* 0x010fc8000f8010ff */
        /* <DEDUP_REMOVED lines=10> */
[----:B------:R-:W-:Y:S02]  /*0b60*/  VIADD R15, R15, 0x1 ;  /* 0x000000010f0f7836 */ /* 0x000fe40000000000 */
[----:B------:R-:W-:-:S03]  /*0b70*/  VIADD R6, R6, 0x2 ;  /* 0x0000000206067836 */ /* 0x000fc60000000000 */
[----:B------:R-:W-:-:S04]  /*0b80*/  IADD3 R16, P0, PT, R2, R15, RZ ;  /* 0x0000000f02107210 */ /* 0x000fc80007f1e0ff */
[----:B------:R-:W-:Y:S02]  /*0b90*/  LEA.HI.X.SX32 R15, R15, R8, 0x1, P0 ;  /* 0x000000080f0f7211 */ /* 0x000fe400000f0eff */
[----:B------:R-:W-:-:S04]  /*0ba0*/  LEA R14, P0, R16, UR6, 0x2 ;  /* 0x00000006100e7c11 */ /* 0x000fc8000f8010ff */
[----:B------:R-:W-:-:S05]  /*0bb0*/  LEA.HI.X R15, R16, UR7, R15, 0x2, P0 ;  /* 0x00000007100f7c11 */ /* 0x000fca00080f140f */
[----:B---3--:R4:W-:Y:S04]  /*0bc0*/  STG.E desc[UR8][R14.64], R17 ;  /* 0x000000110e007986 */ /* 0x0089e8000c101908 */
.L_x_30:
[----:B------:R-:W-:Y:S05]  /*0bd0*/  BRA.U UP1, `(.L_x_28) ;  /* 0x0000000101387547 */ /* 0x000fea000b800000 */
[----:B------:R-:W5:Y:S01]  /*0be0*/  LDCU.64 UR6, c[0x0][0x398] ;  /* 0x00007300ff0677ac */ /* 0x000f620008000a00 */
[----:B------:R-:W-:-:S05]  /*0bf0*/  IMAD.IADD R5, R5, 0x1, R6 ;  /* 0x0000000105057824 */ /* 0x000fca00078e0206 */
[----:B0---4-:R-:W-:-:S04]  /*0c00*/  IADD3 R9, P0, PT, R5, UR4, RZ ;  /* 0x0000000405097c10 */ /* 0x011fc8000ff1e0ff */
[----:B---3--:R-:W-:Y:S02]  /*0c10*/  LEA.HI.X.SX32 R12, R5, UR17, 0x1, P0 ;  /* 0x00000011050c7c11 */ /* 0x008fe400080f0eff */
[----:B-----5:R-:W-:-:S04]  /*0c20*/  LEA R10, P0, R9, UR6, 0x2 ;  /* 0x00000006090a7c11 */ /* 0x020fc8000f8010ff */
[----:B------:R-:W-:Y:S01]  /*0c30*/  LEA.HI.X R11, R9, UR7, R12, 0x2, P0 ;  /* 0x00000007090b7c11 */ /* 0x000fe200080f140c */
[----:B------:R-:W0:Y:S05]  /*0c40*/  LDCU.64 UR6, c[0x0][0x3a8] ;  /* 0x00007500ff0677ac */ /* 0x000e2a0008000a00 */
[----:B------:R-:W3:Y:S01]  /*0c50*/  LDG.E R11, desc[UR8][R10.64] ;  /* 0x000000080a0b7981 */ /* 0x000ee2000c1e1900 */
[----:B------:R-:W-:-:S05]  /*0c60*/  IMAD R7, R7, UR18, R6 ;  /* 0x0000001207077c24 */ /* 0x000fca000f8e0206 */
[----:B------:R-:W-:-:S04]  /*0c70*/  IADD3 R5, P0, PT, R2, R7, RZ ;  /* 0x0000000702057210 */ /* 0x000fc80007f1e0ff */
[----:B------:R-:W-:Y:S02]  /*0c80*/  LEA.HI.X.SX32 R8, R7, R8, 0x1, P0 ;  /* 0x0000000807087211 */ /* 0x000fe400000f0eff */
[----:B0-----:R-:W-:-:S04]  /*0c90*/  LEA R6, P0, R5, UR6, 0x2 ;  /* 0x0000000605067c11 */ /* 0x001fc8000f8010ff */
[----:B------:R-:W-:-:S05]  /*0ca0*/  LEA.HI.X R7, R5, UR7, R8, 0x2, P0 ;  /* 0x0000000705077c11 */ /* 0x000fca00080f1408 */
[----:B---3--:R0:W-:Y:S04]  /*0cb0*/  STG.E desc[UR8][R6.64], R11 ;  /* 0x0000000b06007986 */ /* 0x0081e8000c101908 */
.L_x_28:
[----:B------:R-:W-:-:S05]  /*0cc0*/  VIADD R4, R4, 0x1 ;  /* 0x0000000104047836 */ /* 0x000fca0000000000 */
[----:B------:R-:W-:-:S13]  /*0cd0*/  ISETP.NE.AND P0, PT, R4, UR16, PT ;  /* 0x0000001004007c0c */ /* 0x000fda000bf05270 */
[----:B------:R-:W-:Y:S05]  /*0ce0*/  @P0 BRA `(.L_x_31) ;  /* 0xfffffff400100947 */ /* 0x000fea000383ffff */
[----:B------:R-:W5:Y:S01]  /*0cf0*/  LDCU UR5, c[0x0][0x360] ;  /* 0x00006c00ff0577ac */ /* 0x000f620008000800 */
[----:B------:R-:W0:Y:S01]  /*0d00*/  LDCU UR6, c[0x0][0x38c] ;  /* 0x00007180ff0677ac */ /* 0x000e220008000800 */
[----:B-----5:R-:W-:-:S05]  /*0d10*/  VIADD R3, R3, UR5 ;  /* 0x0000000503037c36 */ /* 0x020fca0008000000 */
[----:B0-----:R-:W-:-:S13]  /*0d20*/  ISETP.GE.AND P0, PT, R3, UR6, PT ;  /* 0x0000000603007c0c */ /* 0x001fda000bf06270 */
[----:B------:R-:W-:Y:S05]  /*0d30*/  @!P0 BRA `(.L_x_32) ;  /* 0xfffffff000f88947 */ /* 0x000fea000383ffff */
[----:B-12---:R-:W-:Y:S05]  /*0d40*/  EXIT ;  /* 0x000000000000794d */ /* 0x006fea0003800000 */
.L_x_33:
        /* <DEDUP_REMOVED lines=11> */
.L_x_125:


//--------------------- .text._Z11cube_selectiifPKfPi --------------------------
	.section	.text._Z11cube_selectiifPKfPi,"ax",@progbits
	.align	128
        .global         _Z11cube_selectiifPKfPi
        .type           _Z11cube_selectiifPKfPi,@function
        .size           _Z11cube_selectiifPKfPi,(.L_x_126 - _Z11cube_selectiifPKfPi)
        .other          _Z11cube_selectiifPKfPi,@"STO_CUDA_ENTRY STV_DEFAULT"
_Z11cube_selectiifPKfPi:
.text._Z11cube_selectiifPKfPi:
[----:B------:R-:W-:Y:S01]  /*0000*/  LDC R1, c[0x0][0x37c] ;  /* 0x0000df00ff017b82 */ /* 0x000fe20000000800 */
[----:B------:R-:W0:Y:S07]  /*0010*/  S2R R0, SR_TID.X ;  /* 0x0000000000007919 */ /* 0x000e2e0000002100 */
[----:B------:R-:W0:Y:S02]  /*0020*/  LDC R7, c[0x0][0x384] ;  /* 0x0000e100ff077b82 */ /* 0x000e240000000800 */
[----:B0-----:R-:W-:-:S13]  /*0030*/  ISETP.GE.AND P0, PT, R0, R7, PT ;  /* 0x000000070000720c */ /* 0x001fda0003f06270 */
[----:B------:R-:W-:Y:S05]  /*0040*/  @P0 EXIT ;  /* 0x000000000000094d */ /* 0x000fea0003800000 */
[----:B------:R-:W0:Y:S01]  /*0050*/  S2UR UR4, SR_CTAID.X ;  /* 0x00000000000479c3 */ /* 0x000e220000002500 */
[----:B------:R-:W1:Y:S01]  /*0060*/  LDCU UR5, c[0x0][0x360] ;  /* 0x00006c00ff0577ac */ /* 0x000e620008000800 */
[----:B------:R-:W2:Y:S06]  /*0070*/  LDCU.64 UR8, c[0x0][0x358] ;  /* 0x00006b00ff0877ac */ /* 0x000eac0008000a00 */
[----:B------:R-:W3:Y:S08]  /*0080*/  LDC R2, c[0x0][0x388] ;  /* 0x0000e200ff027b82 */ /* 0x000ef00000000800 */
[----:B------:R-:W4:Y:S01]  /*0090*/  LDC.64 R12, c[0x0][0x390] ;  /* 0x0000e400ff0c7b82 */ /* 0x000f220000000a00 */
[----:B0-----:R-:W-:-:S04]  /*00a0*/  IMAD R3, R7, UR4, RZ ;  /* 0x0000000407037c24 */ /* 0x001fc8000f8e02ff */
[C---:B------:R-:W-:Y:S02]  /*00b0*/  IMAD R5, R3.reuse, 0x3, RZ ;  /* 0x0000000303057824 */ /* 0x040fe400078e02ff */
[----:B------:R-:W-:Y:S02]  /*00c0*/  IMAD.SHL.U32 R3, R3, 0x8, RZ ;  /* 0x0000000803037824 */ /* 0x000fe400078e00ff */
[----:B---3--:R-:W-:-:S05]  /*00d0*/  FMUL R2, R2, R2 ;  /* 0x0000000202027220 */ /* 0x008fca0000400000 */
[----:B------:R-:W-:Y:S02]  /*00e0*/  R2UR UR6, R2 ;  /* 0x00000000020672ca */ /* 0x000fe400000e0000 */
[----:B------:R-:W-:Y:S01]  /*00f0*/  LOP3.LUT R2, R7, 0x3, RZ, 0xc0, !PT ;  /* 0x0000000307027812 */ /* 0x000fe200078ec0ff */
[----:B-12-4-:R-:W-:-:S12]  /*0100*/  IMAD.WIDE R12, R5, 0x4, R12 ;  /* 0x00000004050c7825 */ /* 0x016fd800078e020c */
.L_x_50:
[----:B------:R-:W0:Y:S01]  /*0110*/  LDCU.64 UR10, c[0x0][0x398] ;  /* 0x00007300ff0a77ac */ /* 0x000e220008000a00 */
[C---:B------:R-:W-:Y:S02]  /*0120*/  IMAD.SHL.U32 R10, R0.reuse, 0x8, RZ ;  /* 0x00000008000a7824 */ /* 0x040fe400078e00ff */
[----:B------:R-:W-:Y:S01]  /*0130*/  IMAD R9, R0, 0x3, RZ ;  /* 0x0000000300097824 */ /* 0x000fe200078e02ff */
[----:B------:R-:W1:Y:S02]  /*0140*/  LDCU UR4, c[0x0][0x384] ;  /* 0x00007080ff0477ac */ /* 0x000e640008000800 */
[----:B------:R-:W-:Y:S01]  /*0150*/  SHF.R.S32.HI R14, RZ, 0x1f, R10 ;  /* 0x0000001fff0e7819 */ /* 0x000fe2000001140a */
[----:B------:R-:W-:Y:S01]  /*0160*/  IMAD.WIDE R8, R9, 0x4, R12 ;  /* 0x0000000409087825 */ /* 0x000fe200078e020c */
[----:B------:R-:W-:-:S04]  /*0170*/  IADD3 R10, P0, PT, R3, R10, RZ ;  /* 0x0000000a030a7210 */ /* 0x000fc80007f1e0ff */
[----:B------:R-:W-:Y:S01]  /*0180*/  LEA.HI.X.SX32 R7, R3, R14, 0x1, P0 ;  /* 0x0000000e03077211 */ /* 0x000fe200000f0eff */
[----:B----45:R-:W5:Y:S04]  /*0190*/  LDG.E R4, desc[UR8][R8.64] ;  /* 0x0000000808047981 */ /* 0x030f68000c1e1900 */
[----:B------:R-:W5:Y:S01]  /*01a0*/  LDG.E R5, desc[UR8][R8.64+0x4] ;  /* 0x0000040808057981 */ /* 0x000f62000c1e1900 */
[----:B0-----:R-:W-:-:S03]  /*01b0*/  LEA R14, P0, R10, UR10, 0x2 ;  /* 0x0000000a0a0e7c11 */ /* 0x001fc6000f8010ff */
[----:B------:R0:W5:Y:S01]  /*01c0*/  LDG.E R6, desc[UR8][R8.64+0x8] ;  /* 0x0000080808067981 */ /* 0x000162000c1e1900 */
[----:B------:R-:W-:Y:S01]  /*01d0*/  LEA.HI.X R15, R10, UR11, R7, 0x2, P0 ;  /* 0x0000000b0a0f7c11 */ /* 0x000fe200080f1407 */
[----:B-1----:R-:W-:Y:S01]  /*01e0*/  UIADD3 UR7, UPT, UPT, UR4, -0x1, URZ ;  /* 0xffffffff04077890 */ /* 0x002fe2000fffe0ff */
[----:B------:R-:W-:Y:S02]  /*01f0*/  IMAD.MOV.U32 R7, RZ, RZ, 0x4cbebc20 ;  /* 0x4cbebc20ff077424 */ /* 0x000fe400078e00ff */
[----:B------:R-:W-:Y:S01]  /*0200*/  IMAD.MOV.U32 R10, RZ, RZ, 0x4cbebc20 ;  /* 0x4cbebc20ff0a7424 */ /* 0x000fe200078e00ff */
[----:B------:R1:W-:Y:S01]  /*0210*/  STG.E desc[UR8][R14.64], R0 ;  /* 0x000000000e007986 */ /* 0x0003e2000c101908 */
[----:B------:R-:W-:Y:S01]  /*0220*/  UISETP.GE.U32.AND UP0, UPT, UR7, 0x3, UPT ;  /* 0x000000030700788c */ /* 0x000fe2000bf06070 */
[----:B------:R-:W-:Y:S02]  /*0230*/  IMAD.MOV.U32 R11, RZ, RZ, 0x4cbebc20 ;  /* 0x4cbebc20ff0b7424 */ /* 0x000fe400078e00ff */
[----:B------:R1:W-:Y:S01]  /*0240*/  STG.E desc[UR8][R14.64+0x4], R0 ;  /* 0x000004000e007986 */ /* 0x0003e2000c101908 */
[----:B0-----:R-:W-:-:S02]  /*0250*/  IMAD.MOV.U32 R8, RZ, RZ, 0x4cbebc20 ;  /* 0x4cbebc20ff087424 */ /* 0x001fc400078e00ff */
[----:B------:R-:W-:Y:S01]  /*0260*/  IMAD.MOV.U32 R9, RZ, RZ, 0x4cbebc20 ;  /* 0x4cbebc20ff097424 */ /* 0x000fe200078e00ff */
[----:B------:R1:W-:Y:S01]  /*0270*/  STG.E desc[UR8][R14.64+0x8], R0 ;  /* 0x000008000e007986 */ /* 0x0003e2000c101908 */
[----:B------:R-:W-:Y:S02]  /*0280*/  IMAD.MOV.U32 R18, RZ, RZ, 0x4cbebc20 ;  /* 0x4cbebc20ff127424 */ /* 0x000fe400078e00ff */
[----:B------:R-:W-:Y:S01]  /*0290*/  IMAD.MOV.U32 R19, RZ, RZ, 0x4cbebc20 ;  /* 0x4cbebc20ff137424 */ /* 0x000fe200078e00ff */
[----:B------:R1:W-:Y:S01]  /*02a0*/  STG.E desc[UR8][R14.64+0xc], R0 ;  /* 0x00000c000e007986 */ /* 0x0003e2000c101908 */
[----:B------:R-:W-:Y:S02]  /*02b0*/  IMAD.MOV.U32 R20, RZ, RZ, 0x4cbebc20 ;  /* 0x4cbebc20ff147424 */ /* 0x000fe400078e00ff */
[----:B------:R-:W-:Y:S01]  /*02c0*/  IMAD.MOV.U32 R21, RZ, RZ, RZ ;  /* 0x000000ffff157224 */ /* 0x000fe200078e00ff */
[----:B------:R1:W-:Y:S04]  /*02d0*/  STG.E desc[UR8][R14.64+0x10], R0 ;  /* 0x000010000e007986 */ /* 0x0003e8000c101908 */
[----:B------:R1:W-:Y:S04]  /*02e0*/  STG.E desc[UR8][R14.64+0x14], R0 ;  /* 0x000014000e007986 */ /* 0x0003e8000c101908 */
[----:B------:R1:W-:Y:S04]  /*02f0*/  STG.E desc[UR8][R14.64+0x18], R0 ;  /* 0x000018000e007986 */ /* 0x0003e8000c101908 */
[----:B------:R1:W-:Y:S01]  /*0300*/  STG.E desc[UR8][R14.64+0x1c], R0 ;  /* 0x00001c000e007986 */ /* 0x0003e2000c101908 */
[----:B--23--:R-:W-:Y:S05]  /*0310*/  BRA.U !UP0, `(.L_x_34) ;  /* 0x00000011080c7547 */ /* 0x00cfea000b800000 */
[----:B------:R-:W-:Y:S01]  /*0320*/  ULOP3.LUT UR4, UR4, 0xfffffffc, URZ, 0xc0, !UPT ;  /* 0xfffffffc04047892 */ /* 0x000fe2000f8ec0ff */
[----:B------:R-:W-:Y:S02]  /*0330*/  HFMA2 R23, -RZ, RZ, 0, 3.5762786865234375e-07 ;  /* 0x00000006ff177431 */ /* 0x000fe400000001ff */
[----:B------:R-:W-:Y:S01]  /*0340*/  VIADD R21, R0, 0xffffffff ;  /* 0xffffffff00157836 */ /* 0x000fe20000000000 */
[----:B------:R-:W-:Y:S01]  /*0350*/  UIADD3 UR4, UPT, UPT, -UR4, URZ, URZ ;  /* 0x000000ff04047290 */ /* 0x000fe2000fffe1ff */
[----:B------:R-:W-:-:S05]  /*0360*/  IMAD.MOV.U32 R25, RZ, RZ, 0x1 ;  /* 0x00000001ff197424 */ /* 0x000fca00078e00ff */
[----:B------:R-:W-:-:S07]  /*0370*/  IMAD.U32 R22, RZ, RZ, UR4 ;  /* 0x00000004ff167e24 */ /* 0x000fce000f8e00ff */
.L_x_43:
[----:B------:R-:W-:Y:S01]  /*0380*/  ISETP.NE.AND P0, PT, R21, -0x1, PT ;  /* 0xffffffff1500780c */ /* 0x000fe20003f05270 */
[----:B------:R-:W-:Y:S01]  /*0390*/  VIADD R22, R22, 0x4 ;  /* 0x0000000416167836 */ /* 0x000fe20000000000 */
[----:B------:R-:W-:Y:S04]  /*03a0*/  BSSY.RECONVERGENT B0, `(.L_x_35) ;  /* 0x000003d000007945 */ /* 0x000fe80003800200 */
[----:B------:R-:W-:-:S04]  /*03b0*/  ISETP.NE.AND P1, PT, R22, RZ, PT ;  /* 0x000000ff1600720c */ /* 0x000fc80003f25270 */
[----:B------:R-:W-:-:S03]  /*03c0*/  P2R R24, PR, RZ, 0x2 ;  /* 0x00000002ff187803 */ /* 0x000fc60000000000 */
[----:B0-23--:R-:W-:Y:S06]  /*03d0*/  @!P0 BRA `(.L_x_36) ;  /* 0x0000000000e48947 */ /* 0x00dfec0003800000 */
[----:B------:R-:W-:-:S04]  /*03e0*/  VIADD R17, R23, 0xfffffffa ;  /* 0xfffffffa17117836 */ /* 0x000fc80000000000 */
[----:B------:R-:W-:-:S05]  /*03f0*/  IMAD.WIDE.U32 R16, R17, 0x4, R12 ;  /* 0x0000000411107825 */ /* 0x000fca00078e000c */
[----:B------:R-:W2:Y:S04]  /*0400*/  LDG.E R28, desc[UR8][R16.64+0x4] ;  /* 0x00000408101c7981 */ /* 0x000ea8000c1e1900 */
[----:B------:R-:W3:Y:S04]  /*0410*/  LDG.E R27, desc[UR8][R16.64] ;  /* 0x00000008101b7981 */ /* 0x000ee8000c1e1900 */
[----:B------:R0:W4:Y:S01]  /*0420*/  LDG.E R29, desc[UR8][R16.64+0x8] ;  /* 0x00000808101d7981 */ /* 0x000122000c1e1900 */
[----:B--2--5:R-:W-:-:S04]  /*0430*/  FADD R26, R5, -R28 ;  /* 0x8000001c051a7221 */ /* 0x024fc80000000000 */
[----:B0-----:R-:W-:Y:S01]  /*0440*/  FMUL R17, R26, R26 ;  /* 0x0000001a1a117220 */ /* 0x001fe20000400000 */
[----:B---3--:R-:W-:-:S04]  /*0450*/  FADD R26, R4, -R27 ;  /* 0x8000001b041a7221 */ /* 0x008fc80000000000 */
[----:B------:R-:W-:Y:S01]  /*0460*/  FFMA R26, R26, R26, R17 ;  /* 0x0000001a1a1a7223 */ /* 0x000fe20000000011 */
[----:B----4-:R-:W-:-:S04]  /*0470*/  FADD R17, R6, -R29 ;  /* 0x8000001d06117221 */ /* 0x010fc80000000000 */
[----:B------:R-:W-:-:S05]  /*0480*/  FFMA R26, R17, R17, R26 ;  /* 0x00000011111a7223 */ /* 0x000fca000000001a */
[----:B------:R-:W-:-:S13]  /*0490*/  FSETP.GT.AND P0, PT, R26, UR6, PT ;  /* 0x000000061a007c0b */ /* 0x000fda000bf04000 */
[----:B------:R-:W-:Y:S05]  /*04a0*/  @P0 BRA `(.L_x_36) ;  /* 0x0000000000b00947 */ /* 0x000fea0003800000 */
[----:B------:R-:W-:Y:S02]  /*04b0*/  FSETP.GT.AND P2, PT, R29, R6, PT ;  /* 0x000000061d00720b */ /* 0x000fe40003f44000 */
[----:B------:R-:W-:Y:S02]  /*04c0*/  FSETP.GT.AND P1, PT, R28, R5, PT ;  /* 0x000000051c00720b */ /* 0x000fe40003f24000 */
[----:B------:R-:W-:Y:S02]  /*04d0*/  FSETP.GT.AND P0, PT, R27, R4, PT ;  /* 0x000000041b00720b */ /* 0x000fe40003f04000 */
[----:B------:R-:W-:Y:S02]  /*04e0*/  SEL R17, RZ, 0x1, !P2 ;  /* 0x00000001ff117807 */ /* 0x000fe40005000000 */
[----:B------:R-:W-:Y:S02]  /*04f0*/  SEL R27, RZ, 0x2, !P1 ;  /* 0x00000002ff1b7807 */ /* 0x000fe40004800000 */
[----:B------:R-:W-:-:S04]  /*0500*/  SEL R16, RZ, 0x4, !P0 ;  /* 0x00000004ff107807 */ /* 0x000fc80004000000 */
[----:B------:R-:W-:-:S05]  /*0510*/  IADD3 R17, PT, PT, R17, R27, R16 ;  /* 0x0000001b11117210 */ /* 0x000fca0007ffe010 */
[----:B------:R-:W-:-:S05]  /*0520*/  IMAD.SHL.U32 R16, R17, 0x4, RZ ;  /* 0x0000000411107824 */ /* 0x000fca00078e00ff */
[C---:B------:R-:W-:Y:S02]  /*0530*/  ISETP.EQ.AND P4, PT, R16.reuse, RZ, PT ;  /* 0x000000ff1000720c */ /* 0x040fe40003f82270 */
[C---:B------:R-:W-:Y:S02]  /*0540*/  ISETP.EQ.AND P3, PT, R16.reuse, 0x4, PT ;  /* 0x000000041000780c */ /* 0x040fe40003f62270 */
[C---:B------:R-:W-:Y:S02]  /*0550*/  ISETP.EQ.AND P0, PT, R16.reuse, 0x8, PT ;  /* 0x000000081000780c */ /* 0x040fe40003f02270 */
[----:B------:R-:W-:Y:S02]  /*0560*/  P2R R27, PR, RZ, 0x10 ;  /* 0x00000010ff1b7803 */ /* 0x000fe40000000000 */
[----:B------:R-:W-:Y:S02]  /*0570*/  ISETP.EQ.AND P1, PT, R16, 0xc, PT ;  /* 0x0000000c1000780c */ /* 0x000fe40003f22270 */
[----:B------:R-:W-:-:S02]  /*0580*/  P2R R28, PR, RZ, 0x8 ;  /* 0x00000008ff1c7803 */ /* 0x000fc40000000000 */
[C---:B------:R-:W-:Y:S01]  /*0590*/  ISETP.EQ.AND P2, PT, R16.reuse, 0x10, PT ;  /* 0x000000101000780c */ /* 0x040fe20003f42270 */
[----:B------:R-:W-:Y:S01]  /*05a0*/  @P4 IMAD.MOV.U32 R27, RZ, RZ, R7 ;  /* 0x000000ffff1b4224 */ /* 0x000fe200078e0007 */
[C---:B------:R-:W-:Y:S01]  /*05b0*/  ISETP.EQ.AND P4, PT, R16.reuse, 0x18, PT ;  /* 0x000000181000780c */ /* 0x040fe20003f82270 */
[----:B------:R-:W-:Y:S01]  /*05c0*/  @P3 IMAD.MOV.U32 R27, RZ, RZ, R8 ;  /* 0x000000ffff1b3224 */ /* 0x000fe200078e0008 */
[C---:B------:R-:W-:Y:S01]  /*05d0*/  ISETP.EQ.AND P3, PT, R16.reuse, 0x14, PT ;  /* 0x000000141000780c */ /* 0x040fe20003f62270 */
[----:B------:R-:W-:Y:S01]  /*05e0*/  @P0 IMAD.MOV.U32 R27, RZ, RZ, R9 ;  /* 0x000000ffff1b0224 */ /* 0x000fe200078e0009 */
[----:B------:R-:W-:-:S03]  /*05f0*/  ISETP.EQ.AND P5, PT, R16, 0x1c, PT ;  /* 0x0000001c1000780c */ /* 0x000fc60003fa2270 */
[----:B------:R-:W-:-:S04]  /*0600*/  @P1 IMAD.MOV.U32 R27, RZ, RZ, R10 ;  /* 0x000000ffff1b1224 */ /* 0x000fc800078e000a */
[----:B------:R-:W-:-:S04]  /*0610*/  @P2 IMAD.MOV.U32 R27, RZ, RZ, R11 ;  /* 0x000000ffff1b2224 */ /* 0x000fc800078e000b */
[----:B------:R-:W-:Y:S01]  /*0620*/  @P3 IMAD.MOV.U32 R27, RZ, RZ, R18 ;  /* 0x000000ffff1b3224 */ /* 0x000fe200078e0012 */
[----:B------:R-:W-:Y:S01]  /*0630*/  @P4 MOV R27, R19 ;  /* 0x00000013001b4202 */ /* 0x000fe20000000f00 */
[----:B------:R-:W-:-:S05]  /*0640*/  @P5 IMAD.MOV.U32 R27, RZ, RZ, R20 ;  /* 0x000000ffff1b5224 */ /* 0x000fca00078e0014 */
[----:B------:R-:W-:-:S13]  /*0650*/  FSETP.GEU.AND P6, PT, R26, R27, PT ;  /* 0x0000001b1a00720b */ /* 0x000fda0003fce000 */
[----:B------:R-:W-:Y:S05]  /*0660*/  @P6 BRA `(.L_x_36) ;  /* 0x0000000000406947 */ /* 0x000fea0003800000 */
[C---:B------:R-:W-:Y:S01]  /*0670*/  ISETP.EQ.AND P6, PT, R16.reuse, 0x4, PT ;  /* 0x000000041000780c */ /* 0x040fe20003fc2270 */
[--C-:B------:R-:W-:Y:S01]  /*0680*/  @P0 IMAD.MOV.U32 R9, RZ, RZ, R26.reuse ;  /* 0x000000ffff090224 */ /* 0x100fe200078e001a */
[----:B------:R-:W-:Y:S01]  /*0690*/  P2R R27, PR, RZ, 0x20 ;  /* 0x00000020ff1b7803 */ /* 0x000fe20000000000 */
[--C-:B------:R-:W-:Y:S01]  /*06a0*/  @P1 IMAD.MOV.U32 R10, RZ, RZ, R26.reuse ;  /* 0x000000ffff0a1224 */ /* 0x100fe200078e001a */
[----:B------:R-:W-:Y:S01]  /*06b0*/  ISETP.EQ.AND P5, PT, R16, RZ, PT ;  /* 0x000000ff1000720c */ /* 0x000fe20003fa2270 */
[--C-:B------:R-:W-:Y:S02]  /*06c0*/  @P2 IMAD.MOV.U32 R11, RZ, RZ, R26.reuse ;  /* 0x000000ffff0b2224 */ /* 0x100fe400078e001a */
[--C-:B------:R-:W-:Y:S02]  /*06d0*/  @P3 IMAD.MOV.U32 R18, RZ, RZ, R26.reuse ;  /* 0x000000ffff123224 */ /* 0x100fe400078e001a */
[----:B------:R-:W-:-:S04]  /*06e0*/  @P4 IMAD.MOV.U32 R19, RZ, RZ, R26 ;  /* 0x000000ffff134224 */ /* 0x000fc800078e001a */
[----:B------:R-:W-:Y:S01]  /*06f0*/  @P6 IMAD.MOV.U32 R8, RZ, RZ, R26 ;  /* 0x000000ffff086224 */ /* 0x000fe200078e001a */
[----:B------:R-:W-:-:S03]  /*0700*/  LEA R16, P6, R17, R14, 0x2 ;  /* 0x0000000e11107211 */ /* 0x000fc600078c10ff */
[----:B------:R-:W-:Y:S01]  /*0710*/  @P5 IMAD.MOV.U32 R7, RZ, RZ, R26 ;  /* 0x000000ffff075224 */ /* 0x000fe200078e001a */
[----:B------:R-:W-:Y:S01]  /*0720*/  ISETP.NE.AND P5, PT, R27, RZ, PT ;  /* 0x000000ff1b00720c */ /* 0x000fe20003fa5270 */
[----:B------:R-:W-:Y:S02]  /*0730*/  IMAD.X R17, RZ, RZ, R15, P6 ;  /* 0x000000ffff117224 */ /* 0x000fe400030e060f */
[----:B------:R-:W-:-:S05]  /*0740*/  VIADD R27, R25, 0xffffffff ;  /* 0xffffffff191b7836 */ /* 0x000fca0000000000 */
[----:B------:R0:W-:Y:S05]  /*0750*/  STG.E desc[UR8][R16.64], R27 ;  /* 0x0000001b10007986 */ /* 0x0001ea000c101908 */
[----:B------:R-:W-:-:S07]  /*0760*/  @P5 IMAD.MOV.U32 R20, RZ, RZ, R26 ;  /* 0x000000ffff145224 */ /* 0x000fce00078e001a */
.L_x_36:
[----:B------:R-:W-:Y:S05]  /*0770*/  BSYNC.RECONVERGENT B0 ;  /* 0x0000000000007941 */ /* 0x000fea0003800200 */
.L_x_35:
[----:B------:R-:W-:Y:S01]  /*0780*/  ISETP.NE.AND P0, PT, R21, RZ, PT ;  /* 0x000000ff1500720c */ /* 0x000fe20003f05270 */
[----:B------:R-:W-:-:S12]  /*0790*/  BSSY.RECONVERGENT B0, `(.L_x_37) ;  /* 0x000003a000007945 */ /* 0x000fd80003800200 */
[----:B------:R-:W-:Y:S05]  /*07a0*/  @!P0 BRA `(.L_x_38) ;  /* 0x0000000000e08947 */ /* 0x000fea0003800000 */
[----:B0-----:R-:W-:-:S05]  /*07b0*/  IADD3 R17, PT, PT, R23, -0x3, RZ ;  /* 0xfffffffd17117810 */ /* 0x001fca0007ffe0ff */
        /* <DEDUP_REMOVED lines=23> */
[----:B------:R-:W-:Y:S02]  /*0930*/  ISETP.EQ.AND P1, PT, R28, 0xc, PT ;  /* 0x0000000c1c00780c */ /* 0x000fe40003f22270 */
[----:B------:R-:W-:Y:S02]  /*0940*/  P2R R16, PR, RZ, 0x10 ;  /* 0x00000010ff107803 */ /* 0x000fe40000000000 */
[----:B------:R-:W-:-:S02]  /*0950*/  P2R R16, PR, RZ, 0x8 ;  /* 0x00000008ff107803 */ /* 0x000fc40000000000 */
[C---:B------:R-:W-:Y:S01]  /*0960*/  ISETP.EQ.AND P2, PT, R28.reuse, 0x10, PT ;  /* 0x000000101c00780c */ /* 0x040fe20003f42270 */
[----:B------:R-:W-:Y:S01]  /*0970*/  @P4 IMAD.MOV.U32 R27, RZ, RZ, R7 ;  /* 0x000000ffff1b4224 */ /* 0x000fe200078e0007 */
[C---:B------:R-:W-:Y:S01]  /*0980*/  ISETP.EQ.AND P4, PT, R28.reuse, 0x18, PT ;  /* 0x000000181c00780c */ /* 0x040fe20003f82270 */
[----:B------:R-:W-:Y:S01]  /*0990*/  @P3 IMAD.MOV.U32 R27, RZ, RZ, R8 ;  /* 0x000000ffff1b3224 */ /* 0x000fe200078e0008 */
[C---:B------:R-:W-:Y:S01]  /*09a0*/  ISETP.EQ.AND P3, PT, R28.reuse, 0x14, PT ;  /* 0x000000141c00780c */ /* 0x040fe20003f62270 */
[----:B------:R-:W-:Y:S01]  /*09b0*/  @P0 IMAD.MOV.U32 R27, RZ, RZ, R9 ;  /* 0x000000ffff1b0224 */ /* 0x000fe200078e0009 */
[----:B------:R-:W-:Y:S01]  /*09c0*/  ISETP.EQ.AND P5, PT, R28, 0x1c, PT ;  /* 0x0000001c1c00780c */ /* 0x000fe20003fa2270 */
[----:B------:R-:W-:-:S06]  /*09d0*/  @P1 IMAD.MOV.U32 R27, RZ, RZ, R10 ;  /* 0x000000ffff1b1224 */ /* 0x000fcc00078e000a */
[----:B------:R-:W-:-:S04]  /*09e0*/  @P2 IMAD.MOV.U32 R27, RZ, RZ, R11 ;  /* 0x000000ffff1b2224 */ /* 0x000fc800078e000b */
[----:B------:R-:W-:Y:S02]  /*09f0*/  @P3 IMAD.MOV.U32 R27, RZ, RZ, R18 ;  /* 0x000000ffff1b3224 */ /* 0x000fe400078e0012 */
[----:B------:R-:W-:Y:S02]  /*0a00*/  @P4 IMAD.MOV.U32 R27, RZ, RZ, R19 ;  /* 0x000000ffff1b4224 */ /* 0x000fe400078e0013 */
[----:B------:R-:W-:-:S05]  /*0a10*/  @P5 IMAD.MOV.U32 R27, RZ, RZ, R20 ;  /* 0x000000ffff1b5224 */ /* 0x000fca00078e0014 */
[----:B------:R-:W-:-:S13]  /*0a20*/  FSETP.GEU.AND P6, PT, R26, R27, PT ;  /* 0x0000001b1a00720b */ /* 0x000fda0003fce000 */
[----:B------:R-:W-:Y:S05]  /*0a30*/  @P6 BRA `(.L_x_38) ;  /* 0x00000000003c6947 */ /* 0x000fea0003800000 */
[----:B------:R-:W-:Y:S01]  /*0a40*/  LEA R16, P6, R17, R14, 0x2 ;  /* 0x0000000e11107211 */ /* 0x000fe200078c10ff */
[--C-:B------:R-:W-:Y:S01]  /*0a50*/  @P0 IMAD.MOV.U32 R9, RZ, RZ, R26.reuse ;  /* 0x000000ffff090224 */ /* 0x100fe200078e001a */
[----:B------:R-:W-:Y:S01]  /*0a60*/  P2R R27, PR, RZ, 0x20 ;  /* 0x00000020ff1b7803 */ /* 0x000fe20000000000 */
[--C-:B------:R-:W-:Y:S01]  /*0a70*/  @P1 IMAD.MOV.U32 R10, RZ, RZ, R26.reuse ;  /* 0x000000ffff0a1224 */ /* 0x100fe200078e001a */
[C---:B------:R-:W-:Y:S01]  /*0a80*/  ISETP.EQ.AND P5, PT, R28.reuse, RZ, PT ;  /* 0x000000ff1c00720c */ /* 0x040fe20003fa2270 */
[----:B------:R-:W-:Y:S01]  /*0a90*/  IMAD.X R17, RZ, RZ, R15, P6 ;  /* 0x000000ffff117224 */ /* 0x000fe200030e060f */
[----:B------:R-:W-:Y:S01]  /*0aa0*/  ISETP.EQ.AND P6, PT, R28, 0x4, PT ;  /* 0x000000041c00780c */ /* 0x000fe20003fc2270 */
[--C-:B------:R-:W-:Y:S02]  /*0ab0*/  @P2 IMAD.MOV.U32 R11, RZ, RZ, R26.reuse ;  /* 0x000000ffff0b2224 */ /* 0x100fe400078e001a */
[--C-:B------:R-:W-:Y:S01]  /*0ac0*/  @P3 IMAD.MOV.U32 R18, RZ, RZ, R26.reuse ;  /* 0x000000ffff123224 */ /* 0x100fe200078e001a */
[----:B------:R2:W-:Y:S01]  /*0ad0*/  STG.E desc[UR8][R16.64], R25 ;  /* 0x0000001910007986 */ /* 0x0005e2000c101908 */
[----:B------:R-:W-:-:S06]  /*0ae0*/  @P4 IMAD.MOV.U32 R19, RZ, RZ, R26 ;  /* 0x000000ffff134224 */ /* 0x000fcc00078e001a */
[----:B------:R-:W-:Y:S01]  /*0af0*/  @P5 IMAD.MOV.U32 R7, RZ, RZ, R26 ;  /* 0x000000ffff075224 */ /* 0x000fe200078e001a */
[----:B------:R-:W-:Y:S02]  /*0b00*/  ISETP.NE.AND P5, PT, R27, RZ, PT ;  /* 0x000000ff1b00720c */ /* 0x000fe40003fa5270 */
[----:B------:R-:W-:-:S11]  /*0b10*/  @P6 MOV R8, R26 ;  /* 0x0000001a00086202 */ /* 0x000fd60000000f00 */
[----:B--2---:R-:W-:-:S07]  /*0b20*/  @P5 IMAD.MOV.U32 R20, RZ, RZ, R26 ;  /* 0x000000ffff145224 */ /* 0x004fce00078e001a */
.L_x_38:
[----:B------:R-:W-:Y:S05]  /*0b30*/  BSYNC.RECONVERGENT B0 ;  /* 0x0000000000007941 */ /* 0x000fea0003800200 */
.L_x_37:
[----:B------:R-:W-:Y:S01]  /*0b40*/  ISETP.NE.AND P0, PT, R21, 0x1, PT ;  /* 0x000000011500780c */ /* 0x000fe20003f05270 */
[----:B------:R-:W-:-:S12]  /*0b50*/  BSSY.RECONVERGENT B0, `(.L_x_39) ;  /* 0x000003a000007945 */ /* 0x000fd80003800200 */
[----:B------:R-:W-:Y:S05]  /*0b60*/  @!P0 BRA `(.L_x_40) ;  /* 0x0000000000e08947 */ /* 0x000fea0003800000 */
[----:B0-----:R-:W-:-:S05]  /*0b70*/  IMAD.WIDE.U32 R16, R23, 0x4, R12 ;  /* 0x0000000417107825 */ /* 0x001fca00078e000c */
        /* <DEDUP_REMOVED lines=33> */
[----:B------:R-:W-:-:S04]  /*0d90*/  @P2 MOV R27, R11 ;  /* 0x0000000b001b2202 */ /* 0x000fc80000000f00 */
[----:B------:R-:W-:Y:S02]  /*0da0*/  @P3 IMAD.MOV.U32 R27, RZ, RZ, R18 ;  /* 0x000000ffff1b3224 */ /* 0x000fe400078e0012 */
[----:B------:R-:W-:Y:S02]  /*0db0*/  @P4 IMAD.MOV.U32 R27, RZ, RZ, R19 ;  /* 0x000000ffff1b4224 */ /* 0x000fe400078e0013 */
        /* <DEDUP_REMOVED lines=8> */
[--C-:B------:R-:W-:Y:S01]  /*0e40*/  @P2 IMAD.MOV.U32 R11, RZ, RZ, R26.reuse ;  /* 0x000000ffff0b2224 */ /* 0x100fe200078e001a */
[----:B------:R-:W-:Y:S01]  /*0e50*/  @P4 MOV R19, R26 ;  /* 0x0000001a00134202 */ /* 0x000fe20000000f00 */
[----:B------:R-:W-:-:S06]  /*0e60*/  @P3 IMAD.MOV.U32 R18, RZ, RZ, R26 ;  /* 0x000000ffff123224 */ /* 0x000fcc00078e001a */
        /* <DEDUP_REMOVED lines=8> */
.L_x_40:
[----:B------:R-:W-:Y:S05]  /*0ef0*/  BSYNC.RECONVERGENT B0 ;  /* 0x0000000000007941 */ /* 0x000fea0003800200 */
.L_x_39:
[----:B------:R-:W-:Y:S01]  /*0f00*/  ISETP.NE.AND P0, PT, R21, 0x2, PT ;  /* 0x000000021500780c */ /* 0x000fe20003f05270 */
[----:B------:R-:W-:-:S12]  /*0f10*/  BSSY.RECONVERGENT B0, `(.L_x_41) ;  /* 0x000003b000007945 */ /* 0x000fd80003800200 */
[----:B------:R-:W-:Y:S05]  /*0f20*/  @!P0 BRA `(.L_x_42) ;  /* 0x0000000000e48947 */ /* 0x000fea0003800000 */
[----:B0-2---:R-:W-:-:S04]  /*0f30*/  VIADD R17, R23, 0x3 ;  /* 0x0000000317117836 */ /* 0x005fc80000000000 */
        /* <DEDUP_REMOVED lines=35> */
[----:B------:R-:W-:Y:S02]  /*1170*/  @P3 IMAD.MOV.U32 R27, RZ, RZ, R18 ;  /* 0x000000ffff1b3224 */ /* 0x000fe400078e0012 */
[----:B------:R-:W-:Y:S01]  /*1180*/  @P4 IMAD.MOV.U32 R27, RZ, RZ, R19 ;  /* 0x000000ffff1b4224 */ /* 0x000fe200078e0013 */
[----:B------:R-:W-:-:S04]  /*1190*/  @P5 MOV R27, R20 ;  /* 0x00000014001b5202 */ /* 0x000fc80000000f00 */
        /* <DEDUP_REMOVED lines=18> */
.L_x_42:
[----:B------:R-:W-:Y:S05]  /*12c0*/  BSYNC.RECONVERGENT B0 ;  /* 0x0000000000007941 */ /* 0x000fea0003800200 */
.L_x_41:
[----:B------:R-:W-:Y:S01]  /*12d0*/  ISETP.NE.AND P0, PT, R24, RZ, PT ;  /* 0x000000ff1800720c */ /* 0x000fe20003f05270 */
[----:B------:R-:W-:Y:S01]  /*12e0*/  VIADD R23, R23, 0xc ;  /* 0x0000000c17177836 */ /* 0x000fe20000000000 */
[----:B------:R-:W-:Y:S01]  /*12f0*/  IADD3 R21, PT, PT, R21, -0x4, RZ ;  /* 0xfffffffc15157810 */ /* 0x000fe20007ffe0ff */
[----:B------:R-:W-:-:S10]  /*1300*/  VIADD R25, R25, 0x4 ;  /* 0x0000000419197836 */ /* 0x000fd40000000000 */
[----:B------:R-:W-:Y:S05]  /*1310*/  @P0 BRA `(.L_x_43) ;  /* 0xfffffff000180947 */ /* 0x000fea000383ffff */
[----:B------:R-:W4:Y:S02]  /*1320*/  LDCU UR4, c[0x0][0x384] ;  /* 0x00007080ff0477ac */ /* 0x000f240008000800 */
[----:B----4-:R-:W-:-:S06]  /*1330*/  ULOP3.LUT UR4, UR4, 0xfffffffc, URZ, 0xc0, !UPT ;  /* 0xfffffffc04047892 */ /* 0x010fcc000f8ec0ff */
[----:B------:R-:W-:-:S07]  /*1340*/  IMAD.U32 R21, RZ, RZ, UR4 ;  /* 0x00000004ff157e24 */ /* 0x000fce000f8e00ff */
.L_x_34:
[----:B------:R-:W-:-:S13]  /*1350*/  ISETP.NE.AND P0, PT, R2, RZ, PT ;  /* 0x000000ff0200720c */ /* 0x000fda0003f05270 */
[----:B------:R-:W-:Y:S05]  /*1360*/  @!P0 BRA `(.L_x_44) ;  /* 0x0000000800ac8947 */ /* 0x000fea0003800000 */
[----:B------:R-:W-:Y:S01]  /*1370*/  ISETP.NE.AND P0, PT, R0, R21, PT ;  /* 0x000000150000720c */ /* 0x000fe20003f05270 */
[----:B------:R-:W-:-:S12]  /*1380*/  BSSY.RECONVERGENT B0, `(.L_x_45) ;  /* 0x000003a000007945 */ /* 0x000fd80003800200 */
[----:B------:R-:W-:Y:S05]  /*1390*/  @!P0 BRA `(.L_x_46) ;  /* 0x0000000000e08947 */ /* 0x000fea0003800000 */
[----:B0-23--:R-:W-:-:S04]  /*13a0*/  IMAD R17, R21, 0x3, RZ ;  /* 0x0000000315117824 */ /* 0x00dfc800078e02ff */
[----:B------:R-:W-:-:S05]  /*13b0*/  IMAD.WIDE.U32 R16, R17, 0x4, R12 ;  /* 0x0000000411107825 */ /* 0x000fca00078e000c */
[----:B------:R-:W2:Y:S04]  /*13c0*/  LDG.E R22, desc[UR8][R16.64+0x4] ;  /* 0x0000040810167981 */ /* 0x000ea8000c1e1900 */
[----:B------:R-:W3:Y:S04]  /*13d0*/  LDG.E R23, desc[UR8][R16.64] ;  /* 0x0000000810177981 */ /* 0x000ee8000c1e1900 */
[----:B------:R-:W4:Y:S01]  /*13e0*/  LDG.E R27, desc[UR8][R16.64+0x8] ;  /* 0x00000808101b7981 */ /* 0x000f22000c1e1900 */
[----:B--2--5:R-:W-:Y:S01]  /*13f0*/  FADD R25, R5, -R22 ;  /* 0x8000001605197221 */ /* 0x024fe20000000000 */
[----:B---3--:R-:W-:-:S03]  /*1400*/  FADD R24, R4, -R23 ;  /* 0x8000001704187221 */ /* 0x008fc60000000000 */
[----:B------:R-:W-:-:S04]  /*1410*/  FMUL R25, R25, R25 ;  /* 0x0000001919197220 */ /* 0x000fc80000400000 */
        /* <DEDUP_REMOVED lines=28> */
[----:B------:R-:W-:Y:S01]  /*15e0*/  @P3 IMAD.MOV.U32 R17, RZ, RZ, R18 ;  /* 0x000000ffff113224 */ /* 0x000fe200078e0012 */
[----:B------:R-:W-:Y:S01]  /*15f0*/  @P4 MOV R17, R19 ;  /* 0x0000001300114202 */ /* 0x000fe20000000f00 */
        /* <DEDUP_REMOVED lines=14> */
[--C-:B------:R-:W-:Y:S01]  /*16e0*/  @P5 IMAD.MOV.U32 R7, RZ, RZ, R24.reuse ;  /* 0x000000ffff075224 */ /* 0x100fe200078e0018 */
[----:B------:R-:W-:Y:S01]  /*16f0*/  ISETP.NE.AND P5, PT, R22, RZ, PT ;  /* 0x000000ff1600720c */ /* 0x000fe20003fa5270 */
[----:B------:R-:W-:-:S12]  /*1700*/  @P6 IMAD.MOV.U32 R8, RZ, RZ, R24 ;  /* 0x000000ffff086224 */ /* 0x000fd800078e0018 */
[----:B----4-:R-:W-:-:S07]  /*1710*/  @P5 IMAD.MOV.U32 R20, RZ, RZ, R24 ;  /* 0x000000ffff145224 */ /* 0x010fce00078e0018 */
.L_x_46:
[----:B------:R-:W-:Y:S05]  /*1720*/  BSYNC.RECONVERGENT B0 ;  /* 0x0000000000007941 */ /* 0x000fea0003800200 */
.L_x_45:
[----:B------:R-:W-:Y:S01]  /*1730*/  ISETP.NE.AND P0, PT, R2, 0x1, PT ;  /* 0x000000010200780c */ /* 0x000fe20003f05270 */
[----:B------:R-:W-:-:S12]  /*1740*/  BSSY.RECONVERGENT B0, `(.L_x_44) ;  /* 0x000006d000007945 */ /* 0x000fd80003800200 */
[----:B------:R-:W-:Y:S05]  /*1750*/  @!P0 BRA `(.L_x_47) ;  /* 0x0000000400ac8947 */ /* 0x000fea0003800000 */
[----:B------:R-:W-:Y:S01]  /*1760*/  IADD3 R23, PT, PT, R21, 0x1, RZ ;  /* 0x0000000115177810 */ /* 0x000fe20007ffe0ff */
[----:B------:R-:W-:Y:S03]  /*1770*/  BSSY.RECONVERGENT B1, `(.L_x_48) ;  /* 0x000003c000017945 */ /* 0x000fe60003800200 */
[----:B------:R-:W-:-:S13]  /*1780*/  ISETP.NE.AND P0, PT, R0, R23, PT ;  /* 0x000000170000720c */ /* 0x000fda0003f05270 */
[----:B------:R-:W-:Y:S05]  /*1790*/  @!P0 BRA `(.L_x_49) ;  /* 0x0000000000e48947 */ /* 0x000fea0003800000 */
[----:B0-23--:R-:W-:-:S04]  /*17a0*/  IMAD.MOV.U32 R16, RZ, RZ, 0x3 ;  /* 0x00000003ff107424 */ /* 0x00dfc800078e00ff */
[----:B------:R-:W-:-:S04]  /*17b0*/  IMAD R17, R21, R16, 0x3 ;  /* 0x0000000315117424 */ /* 0x000fc800078e0210 */
[----:B------:R-:W-:-:S05]  /*17c0*/  IMAD.WIDE.U32 R16, R17, 0x4, R12 ;  /* 0x0000000411107825 */ /* 0x000fca00078e000c */
[----:B------:R-:W2:Y:S04]  /*17d0*/  LDG.E R22, desc[UR8][R16.64+0x4] ;  /* 0x0000040810167981 */ /* 0x000ea8000c1e1900 */
[----:B------:R-:W3:Y:S04]  /*17e0*/  LDG.E R25, desc[UR8][R16.64] ;  /* 0x0000000810197981 */ /* 0x000ee8000c1e1900 */
[----:B------:R-:W4:Y:S01]  /*17f0*/  LDG.E R29, desc[UR8][R16.64+0x8] ;  /* 0x00000808101d7981 */ /* 0x000f22000c1e1900 */
[----:B--2--5:R-:W-:-:S04]  /*1800*/  FADD R24, R5, -R22 ;  /* 0x8000001605187221 */ /* 0x024fc80000000000 */
[----:B------:R-:W-:Y:S01]  /*1810*/  FMUL R27, R24, R24 ;  /* 0x00000018181b7220 */ /* 0x000fe20000400000 */
        /* <DEDUP_REMOVED lines=39> */
[--C-:B------:R-:W-:Y:S01]  /*1a90*/  @P2 IMAD.MOV.U32 R11, RZ, RZ, R24.reuse ;  /* 0x000000ffff0b2224 */ /* 0x100fe200078e0018 */
[----:B------:R-:W-:Y:S01]  /*1aa0*/  IADD3.X R17, PT, PT, RZ, R15, RZ, P6, !PT ;  /* 0x0000000fff117210 */ /* 0x000fe200037fe4ff */
[--C-:B------:R-:W-:Y:S01]  /*1ab0*/  @P3 IMAD.MOV.U32 R18, RZ, RZ, R24.reuse ;  /* 0x000000ffff123224 */ /* 0x100fe200078e0018 */
[----:B------:R-:W-:Y:S01]  /*1ac0*/  ISETP.EQ.AND P6, PT, R26, 0x4, PT ;  /* 0x000000041a00780c */ /* 0x000fe20003fc2270 */
[--C-:B------:R-:W-:Y:S02]  /*1ad0*/  @P4 IMAD.MOV.U32 R19, RZ, RZ, R24.reuse ;  /* 0x000000ffff134224 */ /* 0x100fe400078e0018 */
[----:B------:R4:W-:Y:S06]  /*1ae0*/  STG.E desc[UR8][R16.64], R23 ;  /* 0x0000001710007986 */ /* 0x0009ec000c101908 */
[----:B------:R-:W-:Y:S01]  /*1af0*/  @P5 IMAD.MOV.U32 R7, RZ, RZ, R24 ;  /* 0x000000ffff075224 */ /* 0x000fe200078e0018 */
[----:B------:R-:W-:-:S03]  /*1b00*/  ISETP.NE.AND P5, PT, R22, RZ, PT ;  /* 0x000000ff1600720c */ /* 0x000fc60003fa5270 */
[----:B------:R-:W-:-:S10]  /*1b10*/  @P6 IMAD.MOV.U32 R8, RZ, RZ, R24 ;  /* 0x000000ffff086224 */ /* 0x000fd400078e0018 */
[----:B----4-:R-:W-:-:S07]  /*1b20*/  @P5 IMAD.MOV.U32 R20, RZ, RZ, R24 ;  /* 0x000000ffff145224 */ /* 0x010fce00078e0018 */
.L_x_49:
[----:B------:R-:W-:Y:S05]  /*1b30*/  BSYNC.RECONVERGENT B1 ;  /* 0x0000000000017941 */ /* 0x000fea0003800200 */
.L_x_48:
[----:B------:R-:W-:-:S05]  /*1b40*/  VIADD R23, R21, 0x2 ;  /* 0x0000000215177836 */ /* 0x000fca0000000000 */
[----:B------:R-:W-:-:S04]  /*1b50*/  ISETP.NE.AND P0, PT, R0, R23, PT ;  /* 0x000000170000720c */ /* 0x000fc80003f05270 */
[----:B------:R-:W-:-:S13]  /*1b60*/  ISETP.EQ.OR P0, PT, R2, 0x2, !P0 ;  /* 0x000000020200780c */ /* 0x000fda0004702670 */
[----:B------:R-:W-:Y:S05]  /*1b70*/  @P0 BRA `(.L_x_47) ;  /* 0x0000000000a40947 */ /* 0x000fea0003800000 */
[----:B0-23--:R-:W-:-:S04]  /*1b80*/  IMAD.MOV.U32 R16, RZ, RZ, 0x3 ;  /* 0x00000003ff107424 */ /* 0x00dfc800078e00ff */
[----:B------:R-:W-:-:S04]  /*1b90*/  IMAD R17, R21, R16, 0x6 ;  /* 0x0000000615117424 */ /* 0x000fc800078e0210 */
        /* <DEDUP_REMOVED lines=18> */
[----:B------:R-:W-:-:S04]  /*1cc0*/  IADD3 R5, PT, PT, R4, R6, R5 ;  /* 0x0000000604057210 */ /* 0x000fc80007ffe005 */
[----:B------:R-:W-:-:S04]  /*1cd0*/  SHF.L.U32 R4, R5, 0x2, RZ ;  /* 0x0000000205047819 */ /* 0x000fc800000006ff */
[C---:B------:R-:W-:Y:S02]  /*1ce0*/  ISETP.EQ.AND P1, PT, R4.reuse, 0x4, PT ;  /* 0x000000040400780c */ /* 0x040fe40003f22270 */
[C---:B------:R-:W-:Y:S02]  /*1cf0*/  ISETP.EQ.AND P2, PT, R4.reuse, 0x8, PT ;  /* 0x000000080400780c */ /* 0x040fe40003f42270 */
[C---:B------:R-:W-:Y:S02]  /*1d00*/  ISETP.EQ.AND P3, PT, R4.reuse, 0xc, PT ;  /* 0x0000000c0400780c */ /* 0x040fe40003f62270 */
[C---:B------:R-:W-:Y:S02]  /*1d10*/  ISETP.EQ.AND P0, PT, R4.reuse, RZ, PT ;  /* 0x000000ff0400720c */ /* 0x040fe40003f02270 */
[----:B------:R-:W-:-:S05]  /*1d20*/  ISETP.EQ.AND P0, PT, R4, 0x10, PT ;  /* 0x000000100400780c */ /* 0x000fca0003f02270 */
[----:B------:R-:W-:Y:S01]  /*1d30*/  @P1 IMAD.MOV.U32 R7, RZ, RZ, R8 ;  /* 0x000000ffff071224 */ /* 0x000fe200078e0008 */
[C---:B------:R-:W-:Y:S01]  /*1d40*/  ISETP.EQ.AND P1, PT, R4.reuse, 0x14, PT ;  /* 0x000000140400780c */ /* 0x040fe20003f22270 */
[----:B------:R-:W-:Y:S01]  /*1d50*/  @P2 IMAD.MOV.U32 R7, RZ, RZ, R9 ;  /* 0x000000ffff072224 */ /* 0x000fe200078e0009 */
[C---:B------:R-:W-:Y:S01]  /*1d60*/  ISETP.EQ.AND P2, PT, R4.reuse, 0x18, PT ;  /* 0x000000180400780c */ /* 0x040fe20003f42270 */
[----:B------:R-:W-:Y:S01]  /*1d70*/  @P3 IMAD.MOV.U32 R7, RZ, RZ, R10 ;  /* 0x000000ffff073224 */ /* 0x000fe200078e000a */
[----:B------:R-:W-:-:S03]  /*1d80*/  ISETP.EQ.AND P3, PT, R4, 0x1c, PT ;  /* 0x0000001c0400780c */ /* 0x000fc60003f62270 */
[----:B------:R-:W-:-:S06]  /*1d90*/  @P0 IMAD.MOV.U32 R7, RZ, RZ, R11 ;  /* 0x000000ffff070224 */ /* 0x000fcc00078e000b */
[----:B------:R-:W-:Y:S02]  /*1da0*/  @P1 IMAD.MOV.U32 R7, RZ, RZ, R18 ;  /* 0x000000ffff071224 */ /* 0x000fe400078e0012 */
[----:B------:R-:W-:Y:S02]  /*1db0*/  @P2 IMAD.MOV.U32 R7, RZ, RZ, R19 ;  /* 0x000000ffff072224 */ /* 0x000fe400078e0013 */
[----:B------:R-:W-:-:S05]  /*1dc0*/  @P3 IMAD.MOV.U32 R7, RZ, RZ, R20 ;  /* 0x000000ffff073224 */ /* 0x000fca00078e0014 */
[----:B------:R-:W-:-:S13]  /*1dd0*/  FSETP.GEU.AND P0, PT, R24, R7, PT ;  /* 0x000000071800720b */ /* 0x000fda0003f0e000 */
[----:B------:R-:W-:-:S05]  /*1de0*/  @!P0 LEA R4, P1, R5, R14, 0x2 ;  /* 0x0000000e05048211 */ /* 0x000fca00078210ff */
[----:B------:R-:W-:-:S05]  /*1df0*/  @!P0 IMAD.X R5, RZ, RZ, R15, P1 ;  /* 0x000000ffff058224 */ /* 0x000fca00008e060f */
[----:B------:R4:W-:Y:S03]  /*1e00*/  @!P0 STG.E desc[UR8][R4.64], R23 ;  /* 0x0000001704008986 */ /* 0x0009e6000c101908 */
.L_x_47:
[----:B------:R-:W-:Y:S05]  /*1e10*/  BSYNC.RECONVERGENT B0 ;  /* 0x0000000000007941 */ /* 0x000fea0003800200 */
.L_x_44:
[----:B------:R-:W0:Y:S01]  /*1e20*/  LDCU UR4, c[0x0][0x384] ;  /* 0x00007080ff0477ac */ /* 0x000e220008000800 */
[----:B-1----:R-:W-:-:S05]  /*1e30*/  VIADD R0, R0, UR5 ;  /* 0x0000000500007c36 */ /* 0x002fca0008000000 */
[----:B0-----:R-:W-:-:S13]  /*1e40*/  ISETP.GE.AND P0, PT, R0, UR4, PT ;  /* 0x0000000400007c0c */ /* 0x001fda000bf06270 */
[----:B------:R-:W-:Y:S05]  /*1e50*/  @!P0 BRA `(.L_x_50) ;  /* 0xffffffe000ac8947 */ /* 0x000fea000383ffff */
[----:B------:R-:W-:Y:S05]  /*1e60*/  EXIT ;  /* 0x000000000000794d */ /* 0x000fea0003800000 */
.L_x_51:
        /* <DEDUP_REMOVED lines=9> */
.L_x_126:


//--------------------- .text._Z9knnKerneliiPKfPi --------------------------
	.section	.text._Z9knnKerneliiPKfPi,"ax",@progbits
	.align	128
        .global         _Z9knnKerneliiPKfPi
        .type           _Z9knnKerneliiPKfPi,@function
        .size           _Z9knnKerneliiPKfPi,(.L_x_127 - _Z9knnKerneliiPKfPi)
        .other          _Z9knnKerneliiPKfPi,@"STO_CUDA_ENTRY STV_DEFAULT"
_Z9knnKerneliiPKfPi:
.text._Z9knnKerneliiPKfPi:
[----:B------:R-:W-:Y:S01]  /*0000*/  LDC R1, c[0x0][0x37c] ;  /* 0x0000df00ff017b82 */ /* 0x000fe20000000800 */
[----:B------:R-:W0:Y:S07]  /*0010*/  S2R R16, SR_TID.X ;  /* 0x0000000000107919 */ /* 0x000e2e0000002100 */
[----:B------:R-:W0:Y:S08]  /*0020*/  LDC R17, c[0x0][0x384] ;  /* 0x0000e100ff117b82 */ /* 0x000e300000000800 */
[----:B------:R-:W1:Y:S08]  /*0030*/  S2UR UR4, SR_CTAID.X ;  /* 0x00000000000479c3 */ /* 0x000e700000002500 */
[----:B------:R-:W2:Y:S01]  /*0040*/  LDC.64 R2, c[0x0][0x388] ;  /* 0x0000e200ff027b82 */ /* 0x000ea20000000a00 */
[----:B0-----:R-:W-:Y:S01]  /*0050*/  ISETP.GE.AND P0, PT, R16, R17, PT ;  /* 0x000000111000720c */ /* 0x001fe20003f06270 */
[----:B-1----:R-:W-:-:S12]  /*0060*/  IMAD R18, R17, UR4, RZ ;  /* 0x0000000411127c24 */ /* 0x002fd8000f8e02ff */
[----:B------:R-:W-:Y:S05]  /*0070*/  @P0 EXIT ;  /* 0x000000000000094d */ /* 0x000fea0003800000 */
[C---:B------:R-:W-:Y:S01]  /*0080*/  IMAD R5, R18.reuse, 0x3, RZ ;  /* 0x0000000312057824 */ /* 0x040fe200078e02ff */
[----:B------:R-:W-:Y:S01]  /*0090*/  LOP3.LUT R17, R17, 0xfffffffe, RZ, 0xc0, !PT ;  /* 0xfffffffe11117812 */ /* 0x000fe200078ec0ff */
[----:B------:R-:W-:Y:S01]  /*00a0*/  IMAD R18, R18, 0x6, RZ ;  /* 0x0000000612127824 */ /* 0x000fe200078e02ff */
[----:B------:R-:W0:Y:S01]  /*00b0*/  LDCU UR4, c[0x0][0x360] ;  /* 0x00006c00ff0477ac */ /* 0x000e220008000800 */
[----:B--2---:R-:W-:-:S03]  /*00c0*/  IMAD.WIDE R2, R5, 0x4, R2 ;  /* 0x0000000405027825 */ /* 0x004fc600078e0202 */
[----:B------:R-:W-:Y:S01]  /*00d0*/  SHF.R.S32.HI R15, RZ, 0x1f, R18 ;  /* 0x0000001fff0f7819 */ /* 0x000fe20000011412 */
[----:B------:R-:W-:Y:S01]  /*00e0*/  IMAD.MOV R14, RZ, RZ, -R17 ;  /* 0x000000ffff0e7224 */ /* 0x000fe200078e0a11 */
[----:B------:R-:W1:Y:S01]  /*00f0*/  LDCU.64 UR6, c[0x0][0x358] ;  /* 0x00006b00ff0677ac */ /* 0x000e620008000a00 */
[----:B------:R-:W2:Y:S05]  /*0100*/  LDCU.64 UR8, c[0x0][0x390] ;  /* 0x00007200ff0877ac */ /* 0x000eaa0008000a00 */
.L_x_60:
[----:B-1----:R-:W-:Y:S01]  /*0110*/  IMAD R5, R16, 0x3, RZ ;  /* 0x0000000310057824 */ /* 0x002fe200078e02ff */
[----:B------:R-:W3:Y:S03]  /*0120*/  LDCU UR5, c[0x0][0x384] ;  /* 0x00007080ff0577ac */ /* 0x000ee60008000800 */
[----:B------:R-:W-:-:S05]  /*0130*/  IMAD.WIDE R4, R5, 0x4, R2 ;  /* 0x0000000405047825 */ /* 0x000fca00078e0202 */
[----:B-1---5:R1:W5:Y:S04]  /*0140*/  LDG.E R13, desc[UR6][R4.64] ;  /* 0x00000006040d7981 */ /* 0x022368000c1e1900 */
[----:B------:R1:W5:Y:S04]  /*0150*/  LDG.E R12, desc[UR6][R4.64+0x4] ;  /* 0x00000406040c7981 */ /* 0x000368000c1e1900 */
[----:B------:R1:W5:Y:S01]  /*0160*/  LDG.E R11, desc[UR6][R4.64+0x8] ;  /* 0x00000806040b7981 */ /* 0x000362000c1e1900 */
[----:B------:R-:W-:Y:S01]  /*0170*/  HFMA2 R21, -RZ, RZ, 0, 0 ;  /* 0x00000000ff157431 */ /* 0x000fe200000001ff */
[----:B---3--:R-:W-:Y:S01]  /*0180*/  UISETP.NE.AND UP0, UPT, UR5, 0x1, UPT ;  /* 0x000000010500788c */ /* 0x008fe2000bf05270 */
[----:B------:R-:W-:-:S02]  /*0190*/  IMAD.MOV.U32 R10, RZ, RZ, 0x4cbebc20 ;  /* 0x4cbebc20ff0a7424 */ /* 0x000fc400078e00ff */
[----:B------:R-:W-:Y:S02]  /*01a0*/  IMAD.MOV.U32 R9, RZ, RZ, 0x4cbebc20 ;  /* 0x4cbebc20ff097424 */ /* 0x000fe400078e00ff */
[----:B------:R-:W-:Y:S02]  /*01b0*/  IMAD.MOV.U32 R8, RZ, RZ, 0x4cbebc20 ;  /* 0x4cbebc20ff087424 */ /* 0x000fe400078e00ff */
[----:B------:R-:W-:Y:S02]  /*01c0*/  IMAD.MOV.U32 R7, RZ, RZ, 0x4cbebc20 ;  /* 0x4cbebc20ff077424 */ /* 0x000fe400078e00ff */
[----:B------:R-:W-:Y:S02]  /*01d0*/  IMAD.MOV.U32 R6, RZ, RZ, 0x4cbebc20 ;  /* 0x4cbebc20ff067424 */ /* 0x000fe400078e00ff */
[----:B------:R-:W-:Y:S02]  /*01e0*/  IMAD.MOV.U32 R0, RZ, RZ, 0x4cbebc20 ;  /* 0x4cbebc20ff007424 */ /* 0x000fe400078e00ff */
[----:B------:R-:W-:Y:S01]  /*01f0*/  IMAD.MOV.U32 R25, RZ, RZ, RZ ;  /* 0x000000ffff197224 */ /* 0x000fe200078e00ff */
[----:B-1----:R-:W-:Y:S06]  /*0200*/  BRA.U !UP0, `(.L_x_52) ;  /* 0x0000000d08f07547 */ /* 0x002fec000b800000 */
[----:B------:R-:W-:Y:S02]  /*0210*/  VIADD R19, R16, 0xffffffff ;  /* 0xffffffff10137836 */ /* 0x000fe40000000000 */
[----:B------:R-:W-:Y:S02]  /*0220*/  IMAD.MOV R20, RZ, RZ, -R16 ;  /* 0x000000ffff147224 */ /* 0x000fe400078e0a10 */
[----:B------:R-:W-:Y:S02]  /*0230*/  IMAD.MOV.U32 R21, RZ, RZ, RZ ;  /* 0x000000ffff157224 */ /* 0x000fe400078e00ff */
[----:B------:R-:W-:Y:S02]  /*0240*/  IMAD.MOV.U32 R22, RZ, RZ, R14 ;  /* 0x000000ffff167224 */ /* 0x000fe400078e000e */
[----:B------:R-:W-:Y:S02]  /*0250*/  IMAD.MOV.U32 R23, RZ, RZ, RZ ;  /* 0x000000ffff177224 */ /* 0x000fe400078e00ff */
[----:B------:R-:W-:-:S07]  /*0260*/  IMAD.MOV.U32 R25, RZ, RZ, RZ ;  /* 0x000000ffff197224 */ /* 0x000fce00078e00ff */
.L_x_57:
[----:B------:R-:W-:Y:S01]  /*0270*/  ISETP.NE.AND P0, PT, R19, -0x1, PT ;  /* 0xffffffff1300780c */ /* 0x000fe20003f05270 */
[----:B------:R-:W-:-:S12]  /*0280*/  BSSY.RECONVERGENT B0, `(.L_x_53) ;  /* 0x0000074000007945 */ /* 0x000fd80003800200 */
[----:B------:R-:W-:Y:S05]  /*0290*/  @!P0 BRA `(.L_x_54) ;  /* 0x0000000400c88947 */ /* 0x000fea0003800000 */
[----:B------:R-:W-:-:S05]  /*02a0*/  IMAD.WIDE.U32 R4, R21, 0x4, R2 ;  /* 0x0000000415047825 */ /* 0x000fca00078e0002 */
[----:B------:R-:W3:Y:S04]  /*02b0*/  LDG.E R27, desc[UR6][R4.64+0x4] ;  /* 0x00000406041b7981 */ /* 0x000ee8000c1e1900 */
[----:B------:R-:W4:Y:S04]  /*02c0*/  LDG.E R28, desc[UR6][R4.64] ;  /* 0x00000006041c7981 */ /* 0x000f28000c1e1900 */
[----:B------:R-:W2:Y:S01]  /*02d0*/  LDG.E R26, desc[UR6][R4.64+0x8] ;  /* 0x00000806041a7981 */ /* 0x000ea2000c1e1900 */
[----:B------:R-:W-:-:S04]  /*02e0*/  SHF.L.U32 R24, R25, 0x2, RZ ;  /* 0x0000000219187819 */ /* 0x000fc800000006ff */
[C---:B------:R-:W-:Y:S02]  /*02f0*/  ISETP.EQ.AND P5, PT, R24.reuse, RZ, PT ;  /* 0x000000ff1800720c */ /* 0x040fe40003fa2270 */
[C---:B------:R-:W-:Y:S02]  /*0300*/  ISETP.EQ.AND P0, PT, R24.reuse, 0x4, PT ;  /* 0x000000041800780c */ /* 0x040fe40003f02270 */
[C---:B------:R-:W-:Y:S02]  /*0310*/  ISETP.EQ.AND P6, PT, R24.reuse, 0x8, PT ;  /* 0x000000081800780c */ /* 0x040fe40003fc2270 */
[C---:B------:R-:W-:Y:S02]  /*0320*/  ISETP.EQ.AND P4, PT, R24.reuse, 0xc, PT ;  /* 0x0000000c1800780c */ /* 0x040fe40003f82270 */
[C---:B------:R-:W-:Y:S02]  /*0330*/  ISETP.EQ.AND P3, PT, R24.reuse, 0x10, PT ;  /* 0x000000101800780c */ /* 0x040fe40003f62270 */
[----:B------:R-:W-:-:S03]  /*0340*/  ISETP.EQ.AND P2, PT, R24, 0x14, PT ;  /* 0x000000141800780c */ /* 0x000fc60003f42270 */
[----:B------:R-:W-:Y:S02]  /*0350*/  @P5 IMAD.MOV.U32 R24, RZ, RZ, R10 ;  /* 0x000000ffff185224 */ /* 0x000fe400078e000a */
[----:B------:R-:W-:Y:S02]  /*0360*/  @P0 IMAD.MOV.U32 R24, RZ, RZ, R9 ;  /* 0x000000ffff180224 */ /* 0x000fe400078e0009 */
[----:B------:R-:W-:Y:S02]  /*0370*/  @P6 IMAD.MOV.U32 R24, RZ, RZ, R8 ;  /* 0x000000ffff186224 */ /* 0x000fe400078e0008 */
[----:B------:R-:W-:Y:S02]  /*0380*/  @P4 IMAD.MOV.U32 R24, RZ, RZ, R7 ;  /* 0x000000ffff184224 */ /* 0x000fe400078e0007 */
[----:B------:R-:W-:Y:S02]  /*0390*/  @P3 IMAD.MOV.U32 R24, RZ, RZ, R6 ;  /* 0x000000ffff183224 */ /* 0x000fe400078e0006 */
[----:B------:R-:W-:-:S02]  /*03a0*/  @P2 IMAD.MOV.U32 R24, RZ, RZ, R0 ;  /* 0x000000ffff182224 */ /* 0x000fc400078e0000 */
[----:B---3-5:R-:W-:Y:S01]  /*03b0*/  FADD R27, R12, -R27 ;  /* 0x8000001b0c1b7221 */ /* 0x028fe20000000000 */
[----:B----4-:R-:W-:-:S03]  /*03c0*/  FADD R28, R13, -R28 ;  /* 0x8000001c0d1c7221 */ /* 0x010fc60000000000 */
[----:B------:R-:W-:Y:S01]  /*03d0*/  FMUL R27, R27, R27 ;  /* 0x0000001b1b1b7220 */ /* 0x000fe20000400000 */
[----:B--2---:R-:W-:-:S03]  /*03e0*/  FADD R26, R11, -R26 ;  /* 0x8000001a0b1a7221 */ /* 0x004fc60000000000 */
[----:B------:R-:W-:-:S04]  /*03f0*/  FFMA R27, R28, R28, R27 ;  /* 0x0000001c1c1b7223 */ /* 0x000fc8000000001b */
[----:B------:R-:W-:-:S05]  /*0400*/  FFMA R27, R26, R26, R27 ;  /* 0x0000001a1a1b7223 */ /* 0x000fca000000001b */
[----:B------:R-:W-:-:S13]  /*0410*/  FSETP.GEU.AND P1, PT, R27, R24, PT ;  /* 0x000000181b00720b */ /* 0x000fda0003f2e000 */
[----:B------:R-:W-:Y:S05]  /*0420*/  @P1 BRA `(.L_x_54) ;  /* 0x0000000400641947 */ /* 0x000fea0003800000 */
[----:B------:R-:W-:Y:S01]  /*0430*/  @P5 MOV R10, R27 ;  /* 0x0000001b000a5202 */ /* 0x000fe20000000f00 */
[--C-:B------:R-:W-:Y:S02]  /*0440*/  @P0 IMAD.MOV.U32 R9, RZ, RZ, R27.reuse ;  /* 0x000000ffff090224 */ /* 0x100fe400078e001b */
[--C-:B------:R-:W-:Y:S01]  /*0450*/  @P6 IMAD.MOV.U32 R8, RZ, RZ, R27.reuse ;  /* 0x000000ffff086224 */ /* 0x100fe200078e001b */
[----:B------:R-:W-:Y:S01]  /*0460*/  FSETP.GEU.AND P1, PT, R27, R10, PT ;  /* 0x0000000a1b00720b */ /* 0x000fe20003f2e000 */
[--C-:B------:R-:W-:Y:S02]  /*0470*/  @P4 IMAD.MOV.U32 R7, RZ, RZ, R27.reuse ;  /* 0x000000ffff074224 */ /* 0x100fe400078e001b */
[--C-:B------:R-:W-:Y:S01]  /*0480*/  @P3 IMAD.MOV.U32 R6, RZ, RZ, R27.reuse ;  /* 0x000000ffff063224 */ /* 0x100fe200078e001b */
[----:B------:R-:W-:Y:S01]  /*0490*/  SEL R4, R25, RZ, P1 ;  /* 0x000000ff19047207 */ /* 0x000fe20000800000 */
[----:B------:R-:W-:Y:S02]  /*04a0*/  @P2 IMAD.MOV.U32 R0, RZ, RZ, R27 ;  /* 0x000000ffff002224 */ /* 0x000fe400078e001b */
[----:B------:R-:W-:-:S02]  /*04b0*/  IMAD R25, R16, 0x6, R25 ;  /* 0x0000000610197824 */ /* 0x000fc400078e0219 */
[----:B------:R-:W-:-:S05]  /*04c0*/  IMAD.SHL.U32 R5, R4, 0x4, RZ ;  /* 0x0000000404057824 */ /* 0x000fca00078e00ff */
[C---:B------:R-:W-:Y:S02]  /*04d0*/  ISETP.EQ.AND P5, PT, R5.reuse, RZ, PT ;  /* 0x000000ff0500720c */ /* 0x040fe40003fa2270 */
[C---:B------:R-:W-:Y:S02]  /*04e0*/  ISETP.EQ.AND P1, PT, R5.reuse, 0x4, PT ;  /* 0x000000040500780c */ /* 0x040fe40003f22270 */
[C---:B------:R-:W-:Y:S02]  /*04f0*/  ISETP.EQ.AND P0, PT, R5.reuse, 0x8, PT ;  /* 0x000000080500780c */ /* 0x040fe40003f02270 */
[----:B------:R-:W-:-:S07]  /*0500*/  ISETP.EQ.AND P6, PT, R5, 0xc, PT ;  /* 0x0000000c0500780c */ /* 0x000fce0003fc2270 */
[----:B------:R-:W-:Y:S01]  /*0510*/  @P5 IMAD.MOV.U32 R24, RZ, RZ, R10 ;  /* 0x000000ffff185224 */ /* 0x000fe200078e000a */
[C---:B------:R-:W-:Y:S01]  /*0520*/  ISETP.EQ.AND P5, PT, R5.reuse, 0x10, PT ;  /* 0x000000100500780c */ /* 0x040fe20003fa2270 */
[----:B------:R-:W-:Y:S01]  /*0530*/  @P1 IMAD.MOV.U32 R24, RZ, RZ, R9 ;  /* 0x000000ffff181224 */ /* 0x000fe200078e0009 */
[----:B------:R-:W-:Y:S02]  /*0540*/  ISETP.EQ.AND P1, PT, R5, 0x14, PT ;  /* 0x000000140500780c */ /* 0x000fe40003f22270 */
[----:B------:R-:W-:Y:S01]  /*0550*/  @P0 MOV R24, R8 ;  /* 0x0000000800180202 */ /* 0x000fe20000000f00 */
[----:B------:R-:W-:-:S08]  /*0560*/  @P6 IMAD.MOV.U32 R24, RZ, RZ, R7 ;  /* 0x000000ffff186224 */ /* 0x000fd000078e0007 */
[----:B------:R-:W-:Y:S02]  /*0570*/  @P5 IMAD.MOV.U32 R24, RZ, RZ, R6 ;  /* 0x000000ffff185224 */ /* 0x000fe400078e0006 */
[----:B------:R-:W-:-:S05]  /*0580*/  @P1 IMAD.MOV.U32 R24, RZ, RZ, R0 ;  /* 0x000000ffff181224 */ /* 0x000fca00078e0000 */
[----:B------:R-:W-:-:S04]  /*0590*/  FSETP.GEU.AND P0, PT, R24, R9, PT ;  /* 0x000000091800720b */ /* 0x000fc80003f0e000 */
[----:B------:R-:W-:-:S05]  /*05a0*/  SEL R4, R4, 0x1, P0 ;  /* 0x0000000104047807 */ /* 0x000fca0000000000 */
[----:B------:R-:W-:-:S05]  /*05b0*/  IMAD.SHL.U32 R24, R4, 0x4, RZ ;  /* 0x0000000404187824 */ /* 0x000fca00078e00ff */
[C---:B------:R-:W-:Y:S02]  /*05c0*/  ISETP.EQ.AND P0, PT, R24.reuse, RZ, PT ;  /* 0x000000ff1800720c */ /* 0x040fe40003f02270 */
[C---:B------:R-:W-:Y:S02]  /*05d0*/  ISETP.EQ.AND P1, PT, R24.reuse, 0x4, PT ;  /* 0x000000041800780c */ /* 0x040fe40003f22270 */
[C---:B------:R-:W-:Y:S02]  /*05e0*/  ISETP.EQ.AND P2, PT, R24.reuse, 0x8, PT ;  /* 0x000000081800780c */ /* 0x040fe40003f42270 */
[----:B------:R-:W-:-:S07]  /*05f0*/  ISETP.EQ.AND P3, PT, R24, 0xc, PT ;  /* 0x0000000c1800780c */ /* 0x000fce0003f62270 */
[----:B------:R-:W-:Y:S02]  /*0600*/  @P0 MOV R5, R10 ;  /* 0x0000000a00050202 */ /* 0x000fe40000000f00 */
[C---:B------:R-:W-:Y:S01]  /*0610*/  ISETP.EQ.AND P0, PT, R24.reuse, 0x10, PT ;  /* 0x000000101800780c */ /* 0x040fe20003f02270 */
[----:B------:R-:W-:Y:S01]  /*0620*/  @P1 IMAD.MOV.U32 R5, RZ, RZ, R9 ;  /* 0x000000ffff051224 */ /* 0x000fe200078e0009 */
[----:B------:R-:W-:Y:S01]  /*0630*/  ISETP.EQ.AND P1, PT, R24, 0x14, PT ;  /* 0x000000141800780c */ /* 0x000fe20003f22270 */
[----:B------:R-:W-:Y:S02]  /*0640*/  @P2 IMAD.MOV.U32 R5, RZ, RZ, R8 ;  /* 0x000000ffff052224 */ /* 0x000fe400078e0008 */
        /* <DEDUP_REMOVED lines=33> */
[----:B------:R-:W-:Y:S02]  /*0860*/  FSETP.GEU.AND P0, PT, R5, R6, PT ;  /* 0x000000060500720b */ /* 0x000fe40003f0e000 */
[----:B------:R-:W-:Y:S02]  /*0870*/  IADD3 R5, P2, PT, R18, R25, RZ ;  /* 0x0000001912057210 */ /* 0x000fe40007f5e0ff */
[----:B------:R-:W-:Y:S02]  /*0880*/  SEL R24, R4, 0x4, P0 ;  /* 0x0000000404187807 */ /* 0x000fe40000000000 */
[----:B------:R-:W-:Y:S02]  /*0890*/  LEA.HI.X.SX32 R26, R25, R15, 0x1, P2 ;  /* 0x0000000f191a7211 */ /* 0x000fe400010f0eff */
[----:B------:R-:W-:Y:S01]  /*08a0*/  LEA R4, P3, R5, UR8, 0x2 ;  /* 0x0000000805047c11 */ /* 0x000fe2000f8610ff */
[----:B------:R-:W-:-:S03]  /*08b0*/  IMAD.SHL.U32 R27, R24, 0x4, RZ ;  /* 0x00000004181b7824 */ /* 0x000fc600078e00ff */
[----:B------:R-:W-:Y:S02]  /*08c0*/  LEA.HI.X R5, R5, UR9, R26, 0x2, P3 ;  /* 0x0000000905057c11 */ /* 0x000fe400098f141a */
[C---:B------:R-:W-:Y:S02]  /*08d0*/  ISETP.EQ.AND P0, PT, R27.reuse, RZ, PT ;  /* 0x000000ff1b00720c */ /* 0x040fe40003f02270 */
[C---:B------:R-:W-:Y:S01]  /*08e0*/  ISETP.EQ.AND P1, PT, R27.reuse, 0x4, PT ;  /* 0x000000041b00780c */ /* 0x040fe20003f22270 */
[----:B------:R1:W-:Y:S01]  /*08f0*/  STG.E desc[UR6][R4.64], R23 ;  /* 0x0000001704007986 */ /* 0x0003e2000c101906 */
        /* <DEDUP_REMOVED lines=11> */
[----:B-1----:R-:W-:-:S09]  /*09b0*/  SEL R25, R24, 0x5, P0 ;  /* 0x0000000518197807 */ /* 0x002fd20000000000 */
.L_x_54:
[----:B0-2---:R-:W-:Y:S05]  /*09c0*/  BSYNC.RECONVERGENT B0 ;  /* 0x0000000000007941 */ /* 0x005fea0003800200 */
.L_x_53:
[----:B------:R-:W-:Y:S01]  /*09d0*/  ISETP.NE.AND P0, PT, R20, -0x1, PT ;  /* 0xffffffff1400780c */ /* 0x000fe20003f05270 */
[----:B------:R-:W-:-:S12]  /*09e0*/  BSSY.RECONVERGENT B0, `(.L_x_55) ;  /* 0x0000076000007945 */ /* 0x000fd80003800200 */
[----:B------:R-:W-:Y:S05]  /*09f0*/  @!P0 BRA `(.L_x_56) ;  /* 0x0000000400d08947 */ /* 0x000fea0003800000 */
[----:B------:R-:W-:-:S04]  /*0a00*/  VIADD R5, R21, 0x3 ;  /* 0x0000000315057836 */ /* 0x000fc80000000000 */
[----:B------:R-:W-:-:S05]  /*0a10*/  IMAD.WIDE.U32 R4, R5, 0x4, R2 ;  /* 0x0000000405047825 */ /* 0x000fca00078e0002 */
[----:B------:R-:W2:Y:S04]  /*0a20*/  LDG.E R27, desc[UR6][R4.64+0x4] ;  /* 0x00000406041b7981 */ /* 0x000ea8000c1e1900 */
[----:B------:R-:W3:Y:S04]  /*0a30*/  LDG.E R28, desc[UR6][R4.64] ;  /* 0x00000006041c7981 */ /* 0x000ee8000c1e1900 */
[----:B------:R-:W4:Y:S01]  /*0a40*/  LDG.E R26, desc[UR6][R4.64+0x8] ;  /* 0x00000806041a7981 */ /* 0x000f22000c1e1900 */
        /* <DEDUP_REMOVED lines=13> */
[----:B--2--5:R-:W-:Y:S01]  /*0b20*/  FADD R27, R12, -R27 ;  /* 0x8000001b0c1b7221 */ /* 0x024fe20000000000 */
[----:B---3--:R-:W-:-:S03]  /*0b30*/  FADD R28, R13, -R28 ;  /* 0x8000001c0d1c7221 */ /* 0x008fc60000000000 */
[----:B------:R-:W-:Y:S01]  /*0b40*/  FMUL R27, R27, R27 ;  /* 0x0000001b1b1b7220 */ /* 0x000fe20000400000 */
[----:B----4-:R-:W-:-:S03]  /*0b50*/  FADD R26, R11, -R26 ;  /* 0x8000001a0b1a7221 */ /* 0x010fc60000000000 */
[----:B------:R-:W-:-:S04]  /*0b60*/  FFMA R27, R28, R28, R27 ;  /* 0x0000001c1c1b7223 */ /* 0x000fc8000000001b */
[----:B------:R-:W-:-:S05]  /*0b70*/  FFMA R27, R26, R26, R27 ;  /* 0x0000001a1a1b7223 */ /* 0x000fca000000001b */
[----:B------:R-:W-:-:S13]  /*0b80*/  FSETP.GEU.AND P5, PT, R27, R24, PT ;  /* 0x000000181b00720b */ /* 0x000fda0003fae000 */
[----:B------:R-:W-:Y:S05]  /*0b90*/  @P5 BRA `(.L_x_56) ;  /* 0x0000000400685947 */ /* 0x000fea0003800000 */
[----:B------:R-:W-:Y:S01]  /*0ba0*/  IMAD R4, R16, 0x6, R25 ;  /* 0x0000000610047824 */ /* 0x000fe200078e0219 */
[----:B------:R-:W-:Y:S01]  /*0bb0*/  IADD3 R29, PT, PT, R23, 0x1, RZ ;  /* 0x00000001171d7810 */ /* 0x000fe20007ffe0ff */
[--C-:B------:R-:W-:Y:S01]  /*0bc0*/  @P1 IMAD.MOV.U32 R10, RZ, RZ, R27.reuse ;  /* 0x000000ffff0a1224 */ /* 0x100fe200078e001b */
[----:B------:R-:W-:Y:S01]  /*0bd0*/  @P4 MOV R7, R27 ;  /* 0x0000001b00074202 */ /* 0x000fe20000000f00 */
[--C-:B------:R-:W-:Y:S01]  /*0be0*/  @P0 IMAD.MOV.U32 R9, RZ, RZ, R27.reuse ;  /* 0x000000ffff090224 */ /* 0x100fe200078e001b */
[----:B------:R-:W-:Y:S01]  /*0bf0*/  IADD3 R5, P5, PT, R18, R4, RZ ;  /* 0x0000000412057210 */ /* 0x000fe20007fbe0ff */
[--C-:B------:R-:W-:Y:S01]  /*0c00*/  @P6 IMAD.MOV.U32 R8, RZ, RZ, R27.reuse ;  /* 0x000000ffff086224 */ /* 0x100fe200078e001b */
[----:B------:R-:W-:Y:S01]  /*0c10*/  FSETP.GEU.AND P1, PT, R27, R10, PT ;  /* 0x0000000a1b00720b */ /* 0x000fe20003f2e000 */
[--C-:B------:R-:W-:Y:S01]  /*0c20*/  @P3 IMAD.MOV.U32 R6, RZ, RZ, R27.reuse ;  /* 0x000000ffff063224 */ /* 0x100fe200078e001b */
[----:B------:R-:W-:Y:S01]  /*0c30*/  LEA.HI.X.SX32 R24, R4, R15, 0x1, P5 ;  /* 0x0000000f04187211 */ /* 0x000fe200028f0eff */
[----:B------:R-:W-:Y:S01]  /*0c40*/  @P2 IMAD.MOV.U32 R0, RZ, RZ, R27 ;  /* 0x000000ffff002224 */ /* 0x000fe200078e001b */
[----:B------:R-:W-:-:S02]  /*0c50*/  LEA R4, P5, R5, UR8, 0x2 ;  /* 0x0000000805047c11 */ /* 0x000fc4000f8a10ff */
[----:B------:R-:W-:Y:S02]  /*0c60*/  SEL R25, R25, RZ, P1 ;  /* 0x000000ff19197207 */ /* 0x000fe40000800000 */
[----:B------:R-:W-:-:S03]  /*0c70*/  LEA.HI.X R5, R5, UR9, R24, 0x2, P5 ;  /* 0x0000000905057c11 */ /* 0x000fc6000a8f1418 */
[----:B------:R-:W-:Y:S02]  /*0c80*/  IMAD.SHL.U32 R24, R25, 0x4, RZ ;  /* 0x0000000419187824 */ /* 0x000fe400078e00ff */
[----:B------:R0:W-:Y:S03]  /*0c90*/  STG.E desc[UR6][R4.64], R29 ;  /* 0x0000001d04007986 */ /* 0x0001e6000c101906 */
[C---:B------:R-:W-:Y:S02]  /*0ca0*/  ISETP.EQ.AND P5, PT, R24.reuse, RZ, PT ;  /* 0x000000ff1800720c */ /* 0x040fe40003fa2270 */
[C---:B------:R-:W-:Y:S02]  /*0cb0*/  ISETP.EQ.AND P1, PT, R24.reuse, 0x4, PT ;  /* 0x000000041800780c */ /* 0x040fe40003f22270 */
[C---:B------:R-:W-:Y:S02]  /*0cc0*/  ISETP.EQ.AND P0, PT, R24.reuse, 0x8, PT ;  /* 0x000000081800780c */ /* 0x040fe40003f02270 */
[----:B------:R-:W-:-:S07]  /*0cd0*/  ISETP.EQ.AND P6, PT, R24, 0xc, PT ;  /* 0x0000000c1800780c */ /* 0x000fce0003fc2270 */
[----:B0-----:R-:W-:Y:S01]  /*0ce0*/  @P5 IMAD.MOV.U32 R4, RZ, RZ, R10 ;  /* 0x000000ffff045224 */ /* 0x001fe200078e000a */
        /* <DEDUP_REMOVED lines=8> */
[----:B------:R-:W-:-:S04]  /*0d70*/  SEL R25, R25, 0x1, P0 ;  /* 0x0000000119197807 */ /* 0x000fc80000000000 */
[----:B------:R-:W-:-:S04]  /*0d80*/  SHF.L.U32 R4, R25, 0x2, RZ ;  /* 0x0000000219047819 */ /* 0x000fc800000006ff */
[C---:B------:R-:W-:Y:S02]  /*0d90*/  ISETP.EQ.AND P0, PT, R4.reuse, RZ, PT ;  /* 0x000000ff0400720c */ /* 0x040fe40003f02270 */
[C---:B------:R-:W-:Y:S02]  /*0da0*/  ISETP.EQ.AND P1, PT, R4.reuse, 0x4, PT ;  /* 0x000000040400780c */ /* 0x040fe40003f22270 */
[C---:B------:R-:W-:Y:S02]  /*0db0*/  ISETP.EQ.AND P2, PT, R4.reuse, 0x8, PT ;  /* 0x000000080400780c */ /* 0x040fe40003f42270 */
[----:B------:R-:W-:-:S07]  /*0dc0*/  ISETP.EQ.AND P3, PT, R4, 0xc, PT ;  /* 0x0000000c0400780c */ /* 0x000fce0003f62270 */
[----:B------:R-:W-:Y:S01]  /*0dd0*/  @P0 IMAD.MOV.U32 R5, RZ, RZ, R10 ;  /* 0x000000ffff050224 */ /* 0x000fe200078e000a */
        /* <DEDUP_REMOVED lines=53> */
[----:B------:R-:W-:-:S09]  /*1130*/  SEL R25, R25, 0x5, P0 ;  /* 0x0000000519197807 */ /* 0x000fd20000000000 */
.L_x_56:
[----:B------:R-:W-:Y:S05]  /*1140*/  BSYNC.RECONVERGENT B0 ;  /* 0x0000000000007941 */ /* 0x000fea0003800200 */
.L_x_55:
[----:B------:R-:W-:Y:S01]  /*1150*/  IADD3 R22, PT, PT, R22, 0x2, RZ ;  /* 0x0000000216167810 */ /* 0x000fe20007ffe0ff */
[----:B------:R-:W-:Y:S02]  /*1160*/  VIADD R23, R23, 0x2 ;  /* 0x0000000217177836 */ /* 0x000fe40000000000 */
[----:B------:R-:W-:Y:S01]  /*1170*/  VIADD R21, R21, 0x6 ;  /* 0x0000000615157836 */ /* 0x000fe20000000000 */
[----:B------:R-:W-:Y:S01]  /*1180*/  ISETP.NE.AND P0, PT, R22, RZ, PT ;  /* 0x000000ff1600720c */ /* 0x000fe20003f05270 */
[----:B------:R-:W-:Y:S02]  /*1190*/  VIADD R20, R20, 0x2 ;  /* 0x0000000214147836 */ /* 0x000fe40000000000 */
[----:B------:R-:W-:-:S10]  /*11a0*/  VIADD R19, R19, 0xfffffffe ;  /* 0xfffffffe13137836 */ /* 0x000fd40000000000 */
[----:B------:R-:W-:Y:S05]  /*11b0*/  @P0 BRA `(.L_x_57) ;  /* 0xfffffff0002c0947 */ /* 0x000fea000383ffff */
[----:B------:R-:W-:-:S07]  /*11c0*/  IMAD.MOV.U32 R21, RZ, RZ, R17 ;  /* 0x000000ffff157224 */ /* 0x000fce00078e0011 */
.L_x_52:
[----:B------:R-:W1:Y:S01]  /*11d0*/  LDC R19, c[0x0][0x384] ;  /* 0x0000e100ff137b82 */ /* 0x000e620000000800 */
[----:B------:R-:W-:Y:S01]  /*11e0*/  BSSY.RECONVERGENT B0, `(.L_x_58) ;  /* 0x0000023000007945 */ /* 0x000fe20003800200 */
[----:B-1----:R-:W-:-:S04]  /*11f0*/  LOP3.LUT P0, RZ, R19, 0x1, RZ, 0xc0, !PT ;  /* 0x0000000113ff7812 */ /* 0x002fc8000780c0ff */
[----:B------:R-:W-:-:S13]  /*1200*/  ISETP.EQ.OR P0, PT, R16, R21, !P0 ;  /* 0x000000151000720c */ /* 0x000fda0004702670 */
[----:B------:R-:W-:Y:S05]  /*1210*/  @P0 BRA `(.L_x_59) ;  /* 0x00000000007c0947 */ /* 0x000fea0003800000 */
[----:B------:R-:W-:-:S04]  /*1220*/  IMAD R5, R21, 0x3, RZ ;  /* 0x0000000315057824 */ /* 0x000fc800078e02ff */
[----:B------:R-:W-:-:S05]  /*1230*/  IMAD.WIDE.U32 R4, R5, 0x4, R2 ;  /* 0x0000000405047825 */ /* 0x000fca00078e0002 */
[----:B------:R-:W3:Y:S04]  /*1240*/  LDG.E R23, desc[UR6][R4.64+0x4] ;  /* 0x0000040604177981 */ /* 0x000ee8000c1e1900 */
[----:B------:R-:W4:Y:S04]  /*1250*/  LDG.E R20, desc[UR6][R4.64] ;  /* 0x0000000604147981 */ /* 0x000f28000c1e1900 */
[----:B------:R-:W2:Y:S01]  /*1260*/  LDG.E R22, desc[UR6][R4.64+0x8] ;  /* 0x0000080604167981 */ /* 0x000ea2000c1e1900 */
[----:B------:R-:W-:-:S05]  /*1270*/  IMAD.SHL.U32 R24, R25, 0x4, RZ ;  /* 0x0000000419187824 */ /* 0x000fca00078e00ff */
[C---:B------:R-:W-:Y:S02]  /*1280*/  ISETP.EQ.AND P1, PT, R24.reuse, 0x4, PT ;  /* 0x000000041800780c */ /* 0x040fe40003f22270 */
[C---:B------:R-:W-:Y:S02]  /*1290*/  ISETP.EQ.AND P2, PT, R24.reuse, 0x8, PT ;  /* 0x000000081800780c */ /* 0x040fe40003f42270 */
[C---:B------:R-:W-:Y:S02]  /*12a0*/  ISETP.EQ.AND P0, PT, R24.reuse, RZ, PT ;  /* 0x000000ff1800720c */ /* 0x040fe40003f02270 */
[C---:B------:R-:W-:Y:S02]  /*12b0*/  ISETP.EQ.AND P3, PT, R24.reuse, 0xc, PT ;  /* 0x0000000c1800780c */ /* 0x040fe40003f62270 */
[----:B------:R-:W-:-:S05]  /*12c0*/  ISETP.EQ.AND P0, PT, R24, 0x10, PT ;  /* 0x000000101800780c */ /* 0x000fca0003f02270 */
[----:B------:R-:W-:Y:S02]  /*12d0*/  @P1 MOV R10, R9 ;  /* 0x00000009000a1202 */ /* 0x000fe40000000f00 */
[----:B------:R-:W-:Y:S01]  /*12e0*/  ISETP.EQ.AND P1, PT, R24, 0x14, PT ;  /* 0x000000141800780c */ /* 0x000fe20003f22270 */
[----:B------:R-:W-:-:S03]  /*12f0*/  @P2 IMAD.MOV.U32 R10, RZ, RZ, R8 ;  /* 0x000000ffff0a2224 */ /* 0x000fc600078e0008 */
[----:B------:R-:W-:Y:S02]  /*1300*/  @P3 IMAD.MOV.U32 R10, RZ, RZ, R7 ;  /* 0x000000ffff0a3224 */ /* 0x000fe400078e0007 */
[----:B------:R-:W-:-:S07]  /*1310*/  @P0 IMAD.MOV.U32 R10, RZ, RZ, R6 ;  /* 0x000000ffff0a0224 */ /* 0x000fce00078e0006 */
[----:B------:R-:W-:Y:S02]  /*1320*/  @P1 IMAD.MOV.U32 R10, RZ, RZ, R0 ;  /* 0x000000ffff0a1224 */ /* 0x000fe400078e0000 */
[----:B---3-5:R-:W-:Y:S01]  /*1330*/  FADD R23, R12, -R23 ;  /* 0x800000170c177221 */ /* 0x028fe20000000000 */
[----:B----4-:R-:W-:-:S03]  /*1340*/  FADD R20, R13, -R20 ;  /* 0x800000140d147221 */ /* 0x010fc60000000000 */
[----:B------:R-:W-:Y:S01]  /*1350*/  FMUL R23, R23, R23 ;  /* 0x0000001717177220 */ /* 0x000fe20000400000 */
[----:B--2---:R-:W-:-:S03]  /*1360*/  FADD R22, R11, -R22 ;  /* 0x800000160b167221 */ /* 0x004fc60000000000 */
[----:B------:R-:W-:-:S04]  /*1370*/  FFMA R23, R20, R20, R23 ;  /* 0x0000001414177223 */ /* 0x000fc80000000017 */
[----:B------:R-:W-:-:S05]  /*1380*/  FFMA R23, R22, R22, R23 ;  /* 0x0000001616177223 */ /* 0x000fca0000000017 */
[----:B------:R-:W-:-:S13]  /*1390*/  FSETP.GEU.AND P0, PT, R23, R10, PT ;  /* 0x0000000a1700720b */ /* 0x000fda0003f0e000 */
[----:B------:R-:W1:Y:S01]  /*13a0*/  @!P0 LDC.64 R4, c[0x0][0x390] ;  /* 0x0000e400ff048b82 */ /* 0x000e620000000a00 */
[----:B------:R-:W-:-:S05]  /*13b0*/  @!P0 IMAD R25, R16, 0x6, R25 ;  /* 0x0000000610198824 */ /* 0x000fca00078e0219 */
[----:B------:R-:W-:-:S04]  /*13c0*/  @!P0 IADD3 R0, P1, PT, R18, R25, RZ ;  /* 0x0000001912008210 */ /* 0x000fc80007f3e0ff */
[----:B------:R-:W-:Y:S02]  /*13d0*/  @!P0 LEA.HI.X.SX32 R25, R25, R15, 0x1, P1 ;  /* 0x0000000f19198211 */ /* 0x000fe400008f0eff */
[----:B-1----:R-:W-:-:S04]  /*13e0*/  @!P0 LEA R4, P1, R0, R4, 0x2 ;  /* 0x0000000400048211 */ /* 0x002fc800078210ff */
[----:B------:R-:W-:-:S05]  /*13f0*/  @!P0 LEA.HI.X R5, R0, R5, R25, 0x2, P1 ;  /* 0x0000000500058211 */ /* 0x000fca00008f1419 */
[----:B------:R1:W-:Y:S04]  /*1400*/  @!P0 STG.E desc[UR6][R4.64], R21 ;  /* 0x0000001504008986 */ /* 0x0003e8000c101906 */
.L_x_59:
[----:B0-2---:R-:W-:Y:S05]  /*1410*/  BSYNC.RECONVERGENT B0 ;  /* 0x0000000000007941 */ /* 0x005fea0003800200 */
.L_x_58:
[----:B------:R-:W-:-:S05]  /*1420*/  VIADD R16, R16, UR4 ;  /* 0x0000000410107c36 */ /* 0x000fca0008000000 */
[----:B------:R-:W-:-:S13]  /*1430*/  ISETP.GE.AND P0, PT, R16, R19, PT ;  /* 0x000000131000720c */ /* 0x000fda0003f06270 */
[----:B------:R-:W-:Y:S05]  /*1440*/  @!P0 BRA `(.L_x_60) ;  /* 0xffffffec00308947 */ /* 0x000fea000383ffff */
[----:B------:R-:W-:Y:S05]  /*1450*/  EXIT ;  /* 0x000000000000794d */ /* 0x000fea0003800000 */
.L_x_61:
        /* <DEDUP_REMOVED lines=10> */
.L_x_127:


//--------------------- .text._Z12sampleKerneliiPKfPf --------------------------
	.section	.text._Z12sampleKerneliiPKfPf,"ax",@progbits
	.align	128
        .global         _Z12sampleKerneliiPKfPf
        .type           _Z12sampleKerneliiPKfPf,@function
        .size           _Z12sampleKerneliiPKfPf,(.L_x_121 - _Z12sampleKerneliiPKfPf)
        .other          _Z12sampleKerneliiPKfPf,@"STO_CUDA_ENTRY STV_DEFAULT"
_Z12sampleKerneliiPKfPf:
.text._Z12sampleKerneliiPKfPf:
[----:B------:R-:W-:Y:S01]  /*0000*/  LDC R1, c[0x0][0x37c] ;  /* 0x0000df00ff017b82 */ /* 0x000fe20000000800 */
[----:B------:R-:W0:Y:S07]  /*0010*/  S2R R18, SR_TID.X ;  /* 0x0000000000127919 */ /* 0x000e2e0000002100 */
[----:B------:R-:W0:Y:S08]  /*0020*/  LDC R21, c[0x0][0x384] ;  /* 0x0000e100ff157b82 */ /* 0x000e300000000800 */
[----:B------:R-:W1:Y:S01]  /*0030*/  S2UR UR4, SR_CTAID.X ;  /* 0x00000000000479c3 */ /* 0x000e620000002500 */
[----:B0-----:R-:W-:Y:S01]  /*0040*/  ISETP.GE.AND P0, PT, R18, R21, PT ;  /* 0x000000151200720c */ /* 0x001fe20003f06270 */
[----:B-1----:R-:W-:-:S12]  /*0050*/  IMAD R21, R21, UR4, RZ ;  /* 0x0000000415157c24 */ /* 0x002fd8000f8e02ff */
[----:B------:R-:W-:Y:S05]  /*0060*/  @P0 EXIT ;  /* 0x000000000000094d */ /* 0x000fea0003800000 */
[----:B------:R-:W0:Y:S01]  /*0070*/  LDC.64 R8, c[0x0][0x390] ;  /* 0x0000e400ff087b82 */ /* 0x000e220000000a00 */
[----:B------:R-:W-:Y:S01]  /*0080*/  IMAD R16, R21, 0x12, RZ ;  /* 0x0000001215107824 */ /* 0x000fe200078e02ff */
[----:B------:R-:W1:Y:S01]  /*0090*/  LDCU UR4, c[0x0][0x360] ;  /* 0x00006c00ff0477ac */ /* 0x000e620008000800 */
[----:B------:R-:W2:Y:S01]  /*00a0*/  LDCU.64 UR6, c[0x0][0x358] ;  /* 0x00006b00ff0677ac */ /* 0x000ea20008000a00 */
[----:B------:R-:W3:Y:S01]  /*00b0*/  LDCU UR5, c[0x0][0x384] ;  /* 0x00007080ff0577ac */ /* 0x000ee20008000800 */
[----:B------:R-:W4:Y:S03]  /*00c0*/  LDCU.64 UR8, c[0x0][0x388] ;  /* 0x00007100ff0877ac */ /* 0x000f260008000a00 */
.L_x_92:
[----:B0123--:R-:W-:Y:S01]  /*00d0*/  IMAD R3, R18, 0x12, RZ ;  /* 0x0000001212037824 */ /* 0x00ffe200078e02ff */
[----:B------:R-:W-:-:S04]  /*00e0*/  IADD3 R5, PT, PT, R21, R18, RZ ;  /* 0x0000001215057210 */ /* 0x000fc80007ffe0ff */
[----:B------:R-:W-:Y:S01]  /*00f0*/  SHF.R.S32.HI R7, RZ, 0x1f, R3 ;  /* 0x0000001fff077819 */ /* 0x000fe20000011403 */
[----:B0-----:R-:W-:Y:S01]  /*0100*/  IMAD.WIDE R4, R5, 0x4, R8 ;  /* 0x0000000405047825 */ /* 0x001fe200078e0208 */
[----:B------:R-:W-:-:S04]  /*0110*/  IADD3 R3, P0, PT, R16, R3, RZ ;  /* 0x0000000310037210 */ /* 0x000fc80007f1e0ff */
[----:B------:R-:W-:Y:S01]  /*0120*/  LEA.HI.X.SX32 R0, R16, R7, 0x1, P0 ;  /* 0x0000000710007211 */ /* 0x000fe200000f0eff */
[----:B--2---:R0:W-:Y:S01]  /*0130*/  STG.E desc[UR6][R4.64], RZ ;  /* 0x000000ff04007986 */ /* 0x0041e2000c101906 */
[----:B----4-:R-:W-:-:S04]  /*0140*/  LEA R6, P0, R3, UR8, 0x2 ;  /* 0x0000000803067c11 */ /* 0x010fc8000f8010ff */
[----:B------:R-:W-:-:S05]  /*0150*/  LEA.HI.X R7, R3, UR9, R0, 0x2, P0 ;  /* 0x0000000903077c11 */ /* 0x000fca00080f1400 */
[----:B------:R-:W2:Y:S04]  /*0160*/  LDG.E R14, desc[UR6][R6.64] ;  /* 0x00000006060e7981 */ /* 0x000ea8000c1e1900 */
[----:B------:R-:W4:Y:S04]  /*0170*/  LDG.E R12, desc[UR6][R6.64+0xc] ;  /* 0x00000c06060c7981 */ /* 0x000f28000c1e1900 */
[----:B------:R-:W5:Y:S04]  /*0180*/  LDG.E R24, desc[UR6][R6.64+0x18] ;  /* 0x0000180606187981 */ /* 0x000f68000c1e1900 */
[----:B------:R-:W3:Y:S04]  /*0190*/  LDG.E R22, desc[UR6][R6.64+0x24] ;  /* 0x0000240606167981 */ /* 0x000ee8000c1e1900 */
[----:B------:R-:W3:Y:S04]  /*01a0*/  LDG.E R10, desc[UR6][R6.64+0x30] ;  /* 0x00003006060a7981 */ /* 0x000ee8000c1e1900 */
[----:B------:R-:W3:Y:S04]  /*01b0*/  LDG.E R19, desc[UR6][R6.64+0x4] ;  /* 0x0000040606137981 */ /* 0x000ee8000c1e1900 */
[----:B------:R-:W3:Y:S04]  /*01c0*/  LDG.E R0, desc[UR6][R6.64+0x3c] ;  /* 0x00003c0606007981 */ /* 0x000ee8000c1e1900 */
[----:B------:R-:W3:Y:S04]  /*01d0*/  LDG.E R17, desc[UR6][R6.64+0x10] ;  /* 0x0000100606117981 */ /* 0x000ee8000c1e1900 */
[----:B------:R-:W3:Y:S04]  /*01e0*/  LDG.E R2, desc[UR6][R6.64+0x1c] ;  /* 0x00001c0606027981 */ /* 0x000ee8000c1e1900 */
[----:B------:R-:W3:Y:S04]  /*01f0*/  LDG.E R15, desc[UR6][R6.64+0x8] ;  /* 0x00000806060f7981 */ /* 0x000ee8000c1e1900 */
[----:B------:R-:W3:Y:S04]  /*0200*/  LDG.E R13, desc[UR6][R6.64+0x14] ;  /* 0x00001406060d7981 */ /* 0x000ee8000c1e1900 */
[----:B------:R-:W3:Y:S01]  /*0210*/  LDG.E R20, desc[UR6][R6.64+0x20] ;  /* 0x0000200606147981 */ /* 0x000ee2000c1e1900 */
[----:B--2---:R-:W-:-:S04]  /*0220*/  FADD R3, RZ, R14 ;  /* 0x0000000eff037221 */ /* 0x004fc80000000000 */
[----:B----4-:R-:W-:Y:S02]  /*0230*/  FADD R11, R3, R12 ;  /* 0x0000000c030b7221 */ /* 0x010fe40000000000 */
[----:B------:R-:W2:Y:S02]  /*0240*/  LDG.E R3, desc[UR6][R6.64+0x28] ;  /* 0x0000280606037981 */ /* 0x000ea4000c1e1900 */
[----:B-----5:R-:W-:Y:S02]  /*0250*/  FADD R25, R11, R24 ;  /* 0x000000180b197221 */ /* 0x020fe40000000000 */
[----:B------:R-:W4:Y:S02]  /*0260*/  LDG.E R11, desc[UR6][R6.64+0x2c] ;  /* 0x00002c06060b7981 */ /* 0x000f24000c1e1900 */
[----:B---3--:R-:W-:Y:S02]  /*0270*/  FADD R27, R25, R22 ;  /* 0x00000016191b7221 */ /* 0x008fe40000000000 */
[----:B------:R-:W3:Y:S04]  /*0280*/  LDG.E R25, desc[UR6][R6.64+0x34] ;  /* 0x0000340606197981 */ /* 0x000ee8000c1e1900 */
[----:B------:R-:W5:Y:S01]  /*0290*/  LDG.E R24, desc[UR6][R6.64+0x38] ;  /* 0x0000380606187981 */ /* 0x000f62000c1e1900 */
[----:B------:R-:W-:-:S03]  /*02a0*/  FADD R27, R27, R10 ;  /* 0x0000000a1b1b7221 */ /* 0x000fc60000000000 */
[----:B------:R-:W5:Y:S04]  /*02b0*/  LDG.E R22, desc[UR6][R6.64+0x40] ;  /* 0x0000400606167981 */ /* 0x000f68000c1e1900 */
[----:B------:R-:W5:Y:S01]  /*02c0*/  LDG.E R10, desc[UR6][R6.64+0x44] ;  /* 0x00004406060a7981 */ /* 0x000f62000c1e1900 */
[----:B------:R-:W-:Y:S01]  /*02d0*/  HFMA2 R26, -RZ, RZ, 1.541015625, -0.052093505859375 ;  /* 0x3e2aaaabff1a7431 */ /* 0x000fe200000001ff */
[----:B------:R-:W-:Y:S01]  /*02e0*/  MOV R23, 0x40c00000 ;  /* 0x40c0000000177802 */ /* 0x000fe20000000f00 */
[----:B------:R-:W-:-:S04]  /*02f0*/  FADD R0, R27, R0 ;  /* 0x000000001b007221 */ /* 0x000fc80000000000 */
[----:B------:R-:W-:-:S04]  /*0300*/  FFMA R23, R26, -R23, 1 ;  /* 0x3f8000001a177423 */ /* 0x000fc80000000817 */
[----:B------:R-:W-:Y:S01]  /*0310*/  FFMA R23, R23, R26, 0.16666667163372039795 ;  /* 0x3e2aaaab17177423 */ /* 0x000fe2000000001a */
[----:B------:R-:W-:-:S04]  /*0320*/  FADD R26, RZ, R19 ;  /* 0x00000013ff1a7221 */ /* 0x000fc80000000000 */
[----:B------:R-:W-:-:S04]  /*0330*/  FADD R27, R26, R17 ;  /* 0x000000111a1b7221 */ /* 0x000fc80000000000 */
[----:B------:R-:W-:Y:S01]  /*0340*/  FADD R26, R27, R2 ;  /* 0x000000021b1a7221 */ /* 0x000fe20000000000 */
[----:B------:R-:W-:Y:S01]  /*0350*/  FADD R2, RZ, R15 ;  /* 0x0000000fff027221 */ /* 0x000fe20000000000 */
[----:B------:R-:W0:Y:S03]  /*0360*/  FCHK P0, R0, 6 ;  /* 0x40c0000000007902 */ /* 0x000e260000000000 */
[----:B------:R-:W-:Y:S01]  /*0370*/  FADD R27, R2, R13 ;  /* 0x0000000d021b7221 */ /* 0x000fe20000000000 */
[----:B------:R-:W-:-:S03]  /*0380*/  FFMA R2, R0, R23, RZ ;  /* 0x0000001700027223 */ /* 0x000fc600000000ff */
[----:B------:R-:W-:Y:S01]  /*0390*/  FADD R20, R27, R20 ;  /* 0x000000141b147221 */ /* 0x000fe20000000000 */
[----:B-1----:R-:W-:Y:S01]  /*03a0*/  IADD3 R18, PT, PT, R18, UR4, RZ ;  /* 0x0000000412127c10 */ /* 0x002fe2000fffe0ff */
[----:B------:R-:W-:Y:S03]  /*03b0*/  BSSY.RECONVERGENT B2, `(.L_x_62) ;  /* 0x000000f000027945 */ /* 0x000fe60003800200 */
[----:B------:R-:W-:Y:S01]  /*03c0*/  ISETP.GE.AND P2, PT, R18, UR5, PT ;  /* 0x0000000512007c0c */ /* 0x000fe2000bf46270 */
[----:B--2---:R-:W-:Y:S01]  /*03d0*/  FADD R26, R26, R3 ;  /* 0x000000031a1a7221 */ /* 0x004fe20000000000 */
[----:B----4-:R-:W-:Y:S01]  /*03e0*/  FADD R11, R20, R11 ;  /* 0x0000000b140b7221 */ /* 0x010fe20000000000 */
[----:B------:R-:W-:Y:S02]  /*03f0*/  FFMA R20, R2, -6, R0 ;  /* 0xc0c0000002147823 */ /* 0x000fe40000000000 */
[----:B---3--:R-:W-:Y:S01]  /*0400*/  FADD R25, R26, R25 ;  /* 0x000000191a197221 */ /* 0x008fe20000000000 */
[----:B-----5:R-:W-:Y:S01]  /*0410*/  FADD R3, R11, R24 ;  /* 0x000000180b037221 */ /* 0x020fe20000000000 */
[----:B------:R-:W-:-:S02]  /*0420*/  FFMA R11, R23, R20, R2 ;  /* 0x00000014170b7223 */ /* 0x000fc40000000002 */
[----:B------:R-:W-:Y:S01]  /*0430*/  FADD R2, R25, R22 ;  /* 0x0000001619027221 */ /* 0x000fe20000000000 */
[----:B------:R-:W-:Y:S01]  /*0440*/  FADD R3, R3, R10 ;  /* 0x0000000a03037221 */ /* 0x000fe20000000000 */
[----:B0-----:R-:W-:Y:S06]  /*0450*/  @!P0 BRA `(.L_x_63) ;  /* 0x0000000000108947 */ /* 0x001fec0003800000 */
[----:B------:R-:W-:Y:S02]  /*0460*/  MOV R25, 0x40c00000 ;  /* 0x40c0000000197802 */ /* 0x000fe40000000f00 */
[----:B------:R-:W-:-:S07]  /*0470*/  MOV R20, 0x490 ;  /* 0x0000049000147802 */ /* 0x000fce0000000f00 */
[----:B------:R-:W-:Y:S05]  /*0480*/  CALL.REL.NOINC `($__internal_0_$__cuda_sm3x_div_rn_noftz_f32_slowpath) ;  /* 0x0000000c00287944 */ /* 0x000fea0003c00000 */
[----:B------:R-:W-:-:S07]  /*0490*/  MOV R11, R0 ;  /* 0x00000000000b7202 */ /* 0x000fce0000000f00 */
.L_x_63:
[----:B------:R-:W-:Y:S05]  /*04a0*/  BSYNC.RECONVERGENT B2 ;  /* 0x0000000000027941 */ /* 0x000fea0003800200 */
.L_x_62:
[----:B------:R-:W-:Y:S01]  /*04b0*/  HFMA2 R0, -RZ, RZ, 1.541015625, -0.052093505859375 ;  /* 0x3e2aaaabff007431 */ /* 0x000fe200000001ff */
[----:B------:R-:W-:Y:S01]  /*04c0*/  MOV R23, 0x40c00000 ;  /* 0x40c0000000177802 */ /* 0x000fe20000000f00 */
[----:B------:R-:W0:Y:S01]  /*04d0*/  FCHK P0, R2, 6 ;  /* 0x40c0000002007902 */ /* 0x000e220000000000 */
[----:B------:R-:W-:Y:S03]  /*04e0*/  BSSY.RECONVERGENT B2, `(.L_x_64) ;  /* 0x000000c000027945 */ /* 0x000fe60003800200 */
[----:B------:R-:W-:-:S04]  /*04f0*/  FFMA R23, R0, -R23, 1 ;  /* 0x3f80000000177423 */ /* 0x000fc80000000817 */
[----:B------:R-:W-:-:S04]  /*0500*/  FFMA R0, R23, R0, 0.16666667163372039795 ;  /* 0x3e2aaaab17007423 */ /* 0x000fc80000000000 */
[----:B------:R-:W-:-:S04]  /*0510*/  FFMA R23, R2, R0, RZ ;  /* 0x0000000002177223 */ /* 0x000fc800000000ff */
[----:B------:R-:W-:-:S04]  /*0520*/  FFMA R10, R23, -6, R2 ;  /* 0xc0c00000170a7823 */ /* 0x000fc80000000002 */
[----:B------:R-:W-:Y:S01]  /*0530*/  FFMA R10, R0, R10, R23 ;  /* 0x0000000a000a7223 */ /* 0x000fe20000000017 */
[----:B0-----:R-:W-:Y:S06]  /*0540*/  @!P0 BRA `(.L_x_65) ;  /* 0x0000000000148947 */ /* 0x001fec0003800000 */
[----:B------:R-:W-:Y:S02]  /*0550*/  MOV R0, R2 ;  /* 0x0000000200007202 */ /* 0x000fe40000000f00 */
[----:B------:R-:W-:Y:S02]  /*0560*/  MOV R25, 0x40c00000 ;  /* 0x40c0000000197802 */ /* 0x000fe40000000f00 */
[----:B------:R-:W-:-:S07]  /*0570*/  MOV R20, 0x590 ;  /* 0x0000059000147802 */ /* 0x000fce0000000f00 */
[----:B------:R-:W-:Y:S05]  /*0580*/  CALL.REL.NOINC `($__internal_0_$__cuda_sm3x_div_rn_noftz_f32_slowpath) ;  /* 0x0000000800e87944 */ /* 0x000fea0003c00000 */
[----:B------:R-:W-:-:S07]  /*0590*/  MOV R10, R0 ;  /* 0x00000000000a7202 */ /* 0x000fce0000000f00 */
.L_x_65:
[----:B------:R-:W-:Y:S05]  /*05a0*/  BSYNC.RECONVERGENT B2 ;  /* 0x0000000000027941 */ /* 0x000fea0003800200 */
.L_x_64:
        /* <DEDUP_REMOVED lines=15> */
.L_x_67:
[----:B------:R-:W-:Y:S05]  /*06a0*/  BSYNC.RECONVERGENT B2 ;  /* 0x0000000000027941 */ /* 0x000fea0003800200 */
.L_x_66:
[----:B------:R-:W-:Y:S01]  /*06b0*/  FMUL R3, R19, R19 ;  /* 0x0000001313037220 */ /* 0x000fe20000400000 */
[----:B------:R-:W-:Y:S03]  /*06c0*/  BSSY.RECONVERGENT B2, `(.L_x_68) ;  /* 0x000001b000027945 */ /* 0x000fe60003800200 */
[----:B------:R-:W-:Y:S01]  /*06d0*/  FFMA R0, R14, R14, R3 ;  /* 0x0000000e0e007223 */ /* 0x000fe20000000003 */
[----:B------:R-:W-:-:S03]  /*06e0*/  HFMA2 R3, -RZ, RZ, 0, 0 ;  /* 0x00000000ff037431 */ /* 0x000fc600000001ff */
[----:B------:R-:W-:-:S05]  /*06f0*/  FFMA R25, R15, R15, R0 ;  /* 0x0000000f0f197223 */ /* 0x000fca0000000000 */
[----:B------:R-:W-:-:S13]  /*0700*/  FSETP.NEU.AND P0, PT, R25, RZ, PT ;  /* 0x000000ff1900720b */ /* 0x000fda0003f0d000 */
[----:B------:R-:W-:Y:S05]  /*0710*/  @!P0 BRA `(.L_x_69) ;  /* 0x0000000000548947 */ /* 0x000fea0003800000 */
[----:B------:R-:W0:Y:S01]  /*0720*/  MUFU.RCP R12, R25 ;  /* 0x00000019000c7308 */ /* 0x000e220000001000 */
[----:B------:R-:W-:Y:S01]  /*0730*/  FMUL R19, R19, R10 ;  /* 0x0000000a13137220 */ /* 0x000fe20000400000 */
[----:B------:R-:W-:Y:S03]  /*0740*/  BSSY.RECONVERGENT B3, `(.L_x_70) ;  /* 0x000000d000037945 */ /* 0x000fe60003800200 */
[----:B------:R-:W-:-:S04]  /*0750*/  FFMA R0, R14, R11, R19 ;  /* 0x0000000b0e007223 */ /* 0x000fc80000000013 */
[----:B------:R-:W-:-:S04]  /*0760*/  FFMA R0, R15, R2, R0 ;  /* 0x000000020f007223 */ /* 0x000fc80000000000 */
[----:B------:R-:W1:Y:S01]  /*0770*/  FCHK P0, R0, R25 ;  /* 0x0000001900007302 */ /* 0x000e620000000000 */
[----:B0-----:R-:W-:-:S04]  /*0780*/  FFMA R3, -R25, R12, 1 ;  /* 0x3f80000019037423 */ /* 0x001fc8000000010c */
[----:B------:R-:W-:-:S04]  /*0790*/  FFMA R3, R12, R3, R12 ;  /* 0x000000030c037223 */ /* 0x000fc8000000000c */
[----:B------:R-:W-:-:S04]  /*07a0*/  FFMA R12, R0, R3, RZ ;  /* 0x00000003000c7223 */ /* 0x000fc800000000ff */
[----:B------:R-:W-:-:S04]  /*07b0*/  FFMA R13, -R25, R12, R0 ;  /* 0x0000000c190d7223 */ /* 0x000fc80000000100 */
[----:B------:R-:W-:Y:S01]  /*07c0*/  FFMA R3, R3, R13, R12 ;  /* 0x0000000d03037223 */ /* 0x000fe2000000000c */
[----:B-1----:R-:W-:Y:S06]  /*07d0*/  @!P0 BRA `(.L_x_71) ;  /* 0x00000000000c8947 */ /* 0x002fec0003800000 */
[----:B------:R-:W-:-:S07]  /*07e0*/  MOV R20, 0x800 ;  /* 0x0000080000147802 */ /* 0x000fce0000000f00 */
[----:B------:R-:W-:Y:S05]  /*07f0*/  CALL.REL.NOINC `($__internal_0_$__cuda_sm3x_div_rn_noftz_f32_slowpath) ;  /* 0x00000008004c7944 */ /* 0x000fea0003c00000 */
[----:B------:R-:W-:-:S07]  /*0800*/  MOV R3, R0 ;  /* 0x0000000000037202 */ /* 0x000fce0000000f00 */
.L_x_71:
[----:B------:R-:W-:Y:S05]  /*0810*/  BSYNC.RECONVERGENT B3 ;  /* 0x0000000000037941 */ /* 0x000fea0003800200 */
.L_x_70:
[----:B------:R-:W-:-:S05]  /*0820*/  FADD R3, RZ, R3 ;  /* 0x00000003ff037221 */ /* 0x000fca0000000000 */
[----:B------:R0:W-:Y:S04]  /*0830*/  STG.E desc[UR6][R4.64], R3 ;  /* 0x0000000304007986 */ /* 0x0001e8000c101906 */
[----:B------:R0:W5:Y:S04]  /*0840*/  LDG.E R12, desc[UR6][R6.64+0xc] ;  /* 0x00000c06060c7981 */ /* 0x000168000c1e1900 */
[----:B------:R0:W5:Y:S04]  /*0850*/  LDG.E R17, desc[UR6][R6.64+0x10] ;  /* 0x0000100606117981 */ /* 0x000168000c1e1900 */
[----:B------:R0:W5:Y:S02]  /*0860*/  LDG.E R13, desc[UR6][R6.64+0x14] ;  /* 0x00001406060d7981 */ /* 0x000164000c1e1900 */
.L_x_69:
[----:B------:R-:W-:Y:S05]  /*0870*/  BSYNC.RECONVERGENT B2 ;  /* 0x0000000000027941 */ /* 0x000fea0003800200 */
.L_x_68:
[----:B-----5:R-:W-:Y:S01]  /*0880*/  FMUL R15, R17, R17 ;  /* 0x00000011110f7220 */ /* 0x020fe20000400000 */
[----:B------:R-:W-:Y:S03]  /*0890*/  BSSY.RECONVERGENT B2, `(.L_x_72) ;  /* 0x0000017000027945 */ /* 0x000fe60003800200 */
[----:B------:R-:W-:-:S04]  /*08a0*/  FFMA R0, R12, R12, R15 ;  /* 0x0000000c0c007223 */ /* 0x000fc8000000000f */
[----:B------:R-:W-:-:S05]  /*08b0*/  FFMA R25, R13, R13, R0 ;  /* 0x0000000d0d197223 */ /* 0x000fca0000000000 */
[----:B------:R-:W-:-:S13]  /*08c0*/  FSETP.NEU.AND P0, PT, R25, RZ, PT ;  /* 0x000000ff1900720b */ /* 0x000fda0003f0d000 */
[----:B------:R-:W-:Y:S05]  /*08d0*/  @!P0 BRA `(.L_x_73) ;  /* 0x0000000000488947 */ /* 0x000fea0003800000 */
[----:B------:R-:W1:Y:S01]  /*08e0*/  MUFU.RCP R14, R25 ;  /* 0x00000019000e7308 */ /* 0x000e620000001000 */
[----:B------:R-:W-:Y:S01]  /*08f0*/  FMUL R0, R10, R17 ;  /* 0x000000110a007220 */ /* 0x000fe20000400000 */
[----:B------:R-:W-:Y:S03]  /*0900*/  BSSY.RECONVERGENT B3, `(.L_x_74) ;  /* 0x000000d000037945 */ /* 0x000fe60003800200 */
[----:B------:R-:W-:-:S04]  /*0910*/  FFMA R15, R11, R12, R0 ;  /* 0x0000000c0b0f7223 */ /* 0x000fc80000000000 */
[----:B------:R-:W-:-:S04]  /*0920*/  FFMA R0, R2, R13, R15 ;  /* 0x0000000d02007223 */ /* 0x000fc8000000000f */
[----:B------:R-:W2:Y:S01]  /*0930*/  FCHK P0, R0, R25 ;  /* 0x0000001900007302 */ /* 0x000ea20000000000 */
[----:B-1----:R-:W-:-:S04]  /*0940*/  FFMA R17, -R25, R14, 1 ;  /* 0x3f80000019117423 */ /* 0x002fc8000000010e */
[----:B------:R-:W-:-:S04]  /*0950*/  FFMA R17, R14, R17, R14 ;  /* 0x000000110e117223 */ /* 0x000fc8000000000e */
[----:B------:R-:W-:-:S04]  /*0960*/  FFMA R12, R0, R17, RZ ;  /* 0x00000011000c7223 */ /* 0x000fc800000000ff */
[----:B------:R-:W-:-:S04]  /*0970*/  FFMA R13, -R25, R12, R0 ;  /* 0x0000000c190d7223 */ /* 0x000fc80000000100 */
[----:B------:R-:W-:Y:S01]  /*0980*/  FFMA R12, R17, R13, R12 ;  /* 0x0000000d110c7223 */ /* 0x000fe2000000000c */
[----:B--2---:R-:W-:Y:S06]  /*0990*/  @!P0 BRA `(.L_x_75) ;  /* 0x00000000000c8947 */ /* 0x004fec0003800000 */
[----:B------:R-:W-:-:S07]  /*09a0*/  MOV R20, 0x9c0 ;  /* 0x000009c000147802 */ /* 0x000fce0000000f00 */
[----:B0-----:R-:W-:Y:S05]  /*09b0*/  CALL.REL.NOINC `($__internal_0_$__cuda_sm3x_div_rn_noftz_f32_slowpath) ;  /* 0x0000000400dc7944 */ /* 0x001fea0003c00000 */
[----:B------:R-:W-:-:S07]  /*09c0*/  MOV R12, R0 ;  /* 0x00000000000c7202 */ /* 0x000fce0000000f00 */
.L_x_75:
[----:B------:R-:W-:Y:S05]  /*09d0*/  BSYNC.RECONVERGENT B3 ;  /* 0x0000000000037941 */ /* 0x000fea0003800200 */
.L_x_74:
[----:B0-----:R-:W-:-:S05]  /*09e0*/  FADD R3, R3, R12 ;  /* 0x0000000c03037221 */ /* 0x001fca0000000000 */
[----:B------:R1:W-:Y:S02]  /*09f0*/  STG.E desc[UR6][R4.64], R3 ;  /* 0x0000000304007986 */ /* 0x0003e4000c101906 */
.L_x_73:
[----:B------:R-:W-:Y:S05]  /*0a00*/  BSYNC.RECONVERGENT B2 ;  /* 0x0000000000027941 */ /* 0x000fea0003800200 */
.L_x_72:
[----:B------:R-:W2:Y:S04]  /*0a10*/  LDG.E R15, desc[UR6][R6.64+0x1c] ;  /* 0x00001c06060f7981 */ /* 0x000ea8000c1e1900 */
[----:B------:R-:W3:Y:S04]  /*0a20*/  LDG.E R13, desc[UR6][R6.64+0x18] ;  /* 0x00001806060d7981 */ /* 0x000ee8000c1e1900 */
[----:B------:R-:W4:Y:S01]  /*0a30*/  LDG.E R17, desc[UR6][R6.64+0x20] ;  /* 0x0000200606117981 */ /* 0x000f22000c1e1900 */
[----:B------:R-:W-:Y:S01]  /*0a40*/  BSSY.RECONVERGENT B2, `(.L_x_76) ;  /* 0x0000018000027945 */ /* 0x000fe20003800200 */
[----:B--2---:R-:W-:-:S04]  /*0a50*/  FMUL R0, R15, R15 ;  /* 0x0000000f0f007220 */ /* 0x004fc80000400000 */
[----:B---3--:R-:W-:-:S04]  /*0a60*/  FFMA R0, R13, R13, R0 ;  /* 0x0000000d0d007223 */ /* 0x008fc80000000000 */
[----:B----4-:R-:W-:-:S05]  /*0a70*/  FFMA R25, R17, R17, R0 ;  /* 0x0000001111197223 */ /* 0x010fca0000000000 */
[----:B------:R-:W-:-:S13]  /*0a80*/  FSETP.NEU.AND P0, PT, R25, RZ, PT ;  /* 0x000000ff1900720b */ /* 0x000fda0003f0d000 */
[----:B------:R-:W-:Y:S05]  /*0a90*/  @!P0 BRA `(.L_x_77) ;  /* 0x0000000000488947 */ /* 0x000fea0003800000 */
[----:B------:R-:W2:Y:S01]  /*0aa0*/  MUFU.RCP R12, R25 ;  /* 0x00000019000c7308 */ /* 0x000ea20000001000 */
[----:B------:R-:W-:Y:S01]  /*0ab0*/  FMUL R0, R15, R10 ;  /* 0x0000000a0f007220 */ /* 0x000fe20000400000 */
[----:B------:R-:W-:Y:S03]  /*0ac0*/  BSSY.RECONVERGENT B3, `(.L_x_78) ;  /* 0x000000d000037945 */ /* 0x000fe60003800200 */
[----:B------:R-:W-:-:S04]  /*0ad0*/  FFMA R13, R13, R11, R0 ;  /* 0x0000000b0d0d7223 */ /* 0x000fc80000000000 */
[----:B------:R-:W-:-:S04]  /*0ae0*/  FFMA R0, R17, R2, R13 ;  /* 0x0000000211007223 */ /* 0x000fc8000000000d */
[----:B------:R-:W3:Y:S01]  /*0af0*/  FCHK P0, R0, R25 ;  /* 0x0000001900007302 */ /* 0x000ee20000000000 */
[----:B--2---:R-:W-:-:S04]  /*0b00*/  FFMA R15, -R25, R12, 1 ;  /* 0x3f800000190f7423 */ /* 0x004fc8000000010c */
[----:B------:R-:W-:-:S04]  /*0b10*/  FFMA R15, R12, R15, R12 ;  /* 0x0000000f0c0f7223 */ /* 0x000fc8000000000c */
[----:B------:R-:W-:-:S04]  /*0b20*/  FFMA R12, R0, R15, RZ ;  /* 0x0000000f000c7223 */ /* 0x000fc800000000ff */
[----:B------:R-:W-:-:S04]  /*0b30*/  FFMA R13, -R25, R12, R0 ;  /* 0x0000000c190d7223 */ /* 0x000fc80000000100 */
[----:B------:R-:W-:Y:S01]  /*0b40*/  FFMA R12, R15, R13, R12 ;  /* 0x0000000d0f0c7223 */ /* 0x000fe2000000000c */
[----:B---3--:R-:W-:Y:S06]  /*0b50*/  @!P0 BRA `(.L_x_79) ;  /* 0x00000000000c8947 */ /* 0x008fec0003800000 */
[----:B------:R-:W-:-:S07]  /*0b60*/  MOV R20, 0xb80 ;  /* 0x00000b8000147802 */ /* 0x000fce0000000f00 */
[----:B01----:R-:W-:Y:S05]  /*0b70*/  CALL.REL.NOINC `($__internal_0_$__cuda_sm3x_div_rn_noftz_f32_slowpath) ;  /* 0x00000004006c7944 */ /* 0x003fea0003c00000 */
[----:B------:R-:W-:-:S07]  /*0b80*/  MOV R12, R0 ;  /* 0x00000000000c7202 */ /* 0x000fce0000000f00 */
.L_x_79:
[----:B------:R-:W-:Y:S05]  /*0b90*/  BSYNC.RECONVERGENT B3 ;  /* 0x0000000000037941 */ /* 0x000fea0003800200 */
.L_x_78:
[----:B01----:R-:W-:-:S05]  /*0ba0*/  FADD R3, R3, R12 ;  /* 0x0000000c03037221 */ /* 0x003fca0000000000 */
[----:B------:R2:W-:Y:S02]  /*0bb0*/  STG.E desc[UR6][R4.64], R3 ;  /* 0x0000000304007986 */ /* 0x0005e4000c101906 */
.L_x_77:
[----:B------:R-:W-:Y:S05]  /*0bc0*/  BSYNC.RECONVERGENT B2 ;  /* 0x0000000000027941 */ /* 0x000fea0003800200 */
.L_x_76:
[----:B------:R-:W3:Y:S04]  /*0bd0*/  LDG.E R15, desc[UR6][R6.64+0x28] ;  /* 0x00002806060f7981 */ /* 0x000ee8000c1e1900 */
[----:B------:R-:W4:Y:S04]  /*0be0*/  LDG.E R13, desc[UR6][R6.64+0x24] ;  /* 0x00002406060d7981 */ /* 0x000f28000c1e1900 */
[----:B------:R-:W5:Y:S01]  /*0bf0*/  LDG.E R17, desc[UR6][R6.64+0x2c] ;  /* 0x00002c0606117981 */ /* 0x000f62000c1e1900 */
[----:B------:R-:W-:Y:S01]  /*0c00*/  BSSY.RECONVERGENT B2, `(.L_x_80) ;  /* 0x0000018000027945 */ /* 0x000fe20003800200 */
[----:B---3--:R-:W-:-:S04]  /*0c10*/  FMUL R0, R15, R15 ;  /* 0x0000000f0f007220 */ /* 0x008fc80000400000 */
[----:B----4-:R-:W-:-:S04]  /*0c20*/  FFMA R0, R13, R13, R0 ;  /* 0x0000000d0d007223 */ /* 0x010fc80000000000 */
[----:B-----5:R-:W-:-:S05]  /*0c30*/  FFMA R25, R17, R17, R0 ;  /* 0x0000001111197223 */ /* 0x020fca0000000000 */
[----:B------:R-:W-:-:S13]  /*0c40*/  FSETP.NEU.AND P0, PT, R25, RZ, PT ;  /* 0x000000ff1900720b */ /* 0x000fda0003f0d000 */
[----:B------:R-:W-:Y:S05]  /*0c50*/  @!P0 BRA `(.L_x_81) ;  /* 0x0000000000488947 */ /* 0x000fea0003800000 */
[----:B------:R-:W3:Y:S01]  /*0c60*/  MUFU.RCP R12, R25 ;  /* 0x00000019000c7308 */ /* 0x000ee20000001000 */
[----:B------:R-:W-:Y:S01]  /*0c70*/  FMUL R0, R15, R10 ;  /* 0x0000000a0f007220 */ /* 0x000fe20000400000 */
[----:B------:R-:W-:Y:S03]  /*0c80*/  BSSY.RECONVERGENT B3, `(.L_x_82) ;  /* 0x000000d000037945 */ /* 0x000fe60003800200 */
[----:B------:R-:W-:-:S04]  /*0c90*/  FFMA R13, R13, R11, R0 ;  /* 0x0000000b0d0d7223 */ /* 0x000fc80000000000 */
[----:B------:R-:W-:-:S04]  /*0ca0*/  FFMA R0, R17, R2, R13 ;  /* 0x0000000211007223 */ /* 0x000fc8000000000d */
[----:B------:R-:W4:Y:S01]  /*0cb0*/  FCHK P0, R0, R25 ;  /* 0x0000001900007302 */ /* 0x000f220000000000 */
[----:B---3--:R-:W-:-:S04]  /*0cc0*/  FFMA R15, -R25, R12, 1 ;  /* 0x3f800000190f7423 */ /* 0x008fc8000000010c */
[----:B------:R-:W-:-:S04]  /*0cd0*/  FFMA R15, R12, R15, R12 ;  /* 0x0000000f0c0f7223 */ /* 0x000fc8000000000c */
[----:B------:R-:W-:-:S04]  /*0ce0*/  FFMA R12, R0, R15, RZ ;  /* 0x0000000f000c7223 */ /* 0x000fc800000000ff */
[----:B------:R-:W-:-:S04]  /*0cf0*/  FFMA R13, -R25, R12, R0 ;  /* 0x0000000c190d7223 */ /* 0x000fc80000000100 */
[----:B------:R-:W-:Y:S01]  /*0d00*/  FFMA R12, R15, R13, R12 ;  /* 0x0000000d0f0c7223 */ /* 0x000fe2000000000c */
[----:B----4-:R-:W-:Y:S06]  /*0d10*/  @!P0 BRA `(.L_x_83) ;  /* 0x00000000000c8947 */ /* 0x010fec0003800000 */
[----:B------:R-:W-:-:S07]  /*0d20*/  MOV R20, 0xd40 ;  /* 0x00000d4000147802 */ /* 0x000fce0000000f00 */
[----:B012---:R-:W-:Y:S05]  /*0d30*/  CALL.REL.NOINC `($__internal_0_$__cuda_sm3x_div_rn_noftz_f32_slowpath) ;  /* 0x0000000000fc7944 */ /* 0x007fea0003c00000 */
[----:B------:R-:W-:-:S07]  /*0d40*/  MOV R12, R0 ;  /* 0x00000000000c7202 */ /* 0x000fce0000000f00 */
.L_x_83:
[----:B------:R-:W-:Y:S05]  /*0d50*/  BSYNC.RECONVERGENT B3 ;  /* 0x0000000000037941 */ /* 0x000fea0003800200 */
.L_x_82:
[----:B012---:R-:W-:-:S05]  /*0d60*/  FADD R3, R3, R12 ;  /* 0x0000000c03037221 */ /* 0x007fca0000000000 */
[----:B------:R3:W-:Y:S02]  /*0d70*/  STG.E desc[UR6][R4.64], R3 ;  /* 0x0000000304007986 */ /* 0x0007e4000c101906 */
.L_x_81:
[----:B------:R-:W-:Y:S05]  /*0d80*/  BSYNC.RECONVERGENT B2 ;  /* 0x0000000000027941 */ /* 0x000fea0003800200 */
.L_x_80:
[----:B------:R-:W4:Y:S04]  /*0d90*/  LDG.E R15, desc[UR6][R6.64+0x34] ;  /* 0x00003406060f7981 */ /* 0x000f28000c1e1900 */
[----:B------:R-:W5:Y:S04]  /*0da0*/  LDG.E R13, desc[UR6][R6.64+0x30] ;  /* 0x00003006060d7981 */ /* 0x000f68000c1e1900 */
[----:B------:R-:W2:Y:S01]  /*0db0*/  LDG.E R17, desc[UR6][R6.64+0x38] ;  /* 0x0000380606117981 */ /* 0x000ea2000c1e1900 */
[----:B------:R-:W-:Y:S01]  /*0dc0*/  BSSY.RECONVERGENT B2, `(.L_x_84) ;  /* 0x0000018000027945 */ /* 0x000fe20003800200 */
[----:B----4-:R-:W-:-:S04]  /*0dd0*/  FMUL R0, R15, R15 ;  /* 0x0000000f0f007220 */ /* 0x010fc80000400000 */
[----:B-----5:R-:W-:-:S04]  /*0de0*/  FFMA R0, R13, R13, R0 ;  /* 0x0000000d0d007223 */ /* 0x020fc80000000000 */
[----:B--2---:R-:W-:-:S05]  /*0df0*/  FFMA R25, R17, R17, R0 ;  /* 0x0000001111197223 */ /* 0x004fca0000000000 */
[----:B------:R-:W-:-:S13]  /*0e00*/  FSETP.NEU.AND P0, PT, R25, RZ, PT ;  /* 0x000000ff1900720b */ /* 0x000fda0003f0d000 */
[----:B------:R-:W-:Y:S05]  /*0e10*/  @!P0 BRA `(.L_x_85) ;  /* 0x0000000000488947 */ /* 0x000fea0003800000 */
[----:B------:R-:W2:Y:S01]  /*0e20*/  MUFU.RCP R12, R25 ;  /* 0x00000019000c7308 */ /* 0x000ea20000001000 */
[----:B------:R-:W-:Y:S01]  /*0e30*/  FMUL R0, R15, R10 ;  /* 0x0000000a0f007220 */ /* 0x000fe20000400000 */
[----:B------:R-:W-:Y:S03]  /*0e40*/  BSSY.RECONVERGENT B3, `(.L_x_86) ;  /* 0x000000d000037945 */ /* 0x000fe60003800200 */
[----:B------:R-:W-:-:S04]  /*0e50*/  FFMA R13, R13, R11, R0 ;  /* 0x0000000b0d0d7223 */ /* 0x000fc80000000000 */
[----:B------:R-:W-:-:S04]  /*0e60*/  FFMA R0, R17, R2, R13 ;  /* 0x0000000211007223 */ /* 0x000fc8000000000d */
[----:B------:R-:W4:Y:S01]  /*0e70*/  FCHK P0, R0, R25 ;  /* 0x0000001900007302 */ /* 0x000f220000000000 */
[----:B--2---:R-:W-:-:S04]  /*0e80*/  FFMA R15, -R25, R12, 1 ;  /* 0x3f800000190f7423 */ /* 0x004fc8000000010c */
[----:B------:R-:W-:-:S04]  /*0e90*/  FFMA R15, R12, R15, R12 ;  /* 0x0000000f0c0f7223 */ /* 0x000fc8000000000c */
[----:B------:R-:W-:-:S04]  /*0ea0*/  FFMA R12, R0, R15, RZ ;  /* 0x0000000f000c7223 */ /* 0x000fc800000000ff */
[----:B------:R-:W-:-:S04]  /*0eb0*/  FFMA R13, -R25, R12, R0 ;  /* 0x0000000c190d7223 */ /* 0x000fc80000000100 */
[----:B------:R-:W-:Y:S01]  /*0ec0*/  FFMA R12, R15, R13, R12 ;  /* 0x0000000d0f0c7223 */ /* 0x000fe2000000000c */
[----:B----4-:R-:W-:Y:S06]  /*0ed0*/  @!P0 BRA `(.L_x_87) ;  /* 0x00000000000c8947 */ /* 0x010fec0003800000 */
[----:B------:R-:W-:-:S07]  /*0ee0*/  MOV R20, 0xf00 ;  /* 0x00000f0000147802 */ /* 0x000fce0000000f00 */
[----:B01-3--:R-:W-:Y:S05]  /*0ef0*/  CALL.REL.NOINC `($__internal_0_$__cuda_sm3x_div_rn_noftz_f32_slowpath) ;  /* 0x00000000008c7944 */ /* 0x00bfea0003c00000 */
[----:B------:R-:W-:-:S07]  /*0f00*/  MOV R12, R0 ;  /* 0x00000000000c7202 */ /* 0x000fce0000000f00 */
.L_x_87:
[----:B------:R-:W-:Y:S05]  /*0f10*/  BSYNC.RECONVERGENT B3 ;  /* 0x0000000000037941 */ /* 0x000fea0003800200 */
.L_x_86:
[----:B01-3--:R-:W-:-:S05]  /*0f20*/  FADD R3, R3, R12 ;  /* 0x0000000c03037221 */ /* 0x00bfca0000000000 */
[----:B------:R2:W-:Y:S02]  /*0f30*/  STG.E desc[UR6][R4.64], R3 ;  /* 0x0000000304007986 */ /* 0x0005e4000c101906 */
.L_x_85:
[----:B------:R-:W-:Y:S05]  /*0f40*/  BSYNC.RECONVERGENT B2 ;  /* 0x0000000000027941 */ /* 0x000fea0003800200 */
.L_x_84:
[----:B------:R-:W4:Y:S04]  /*0f50*/  LDG.E R15, desc[UR6][R6.64+0x40] ;  /* 0x00004006060f7981 */ /* 0x000f28000c1e1900 */
[----:B------:R-:W5:Y:S04]  /*0f60*/  LDG.E R13, desc[UR6][R6.64+0x3c] ;  /* 0x00003c06060d7981 */ /* 0x000f68000c1e1900 */
[----:B------:R-:W3:Y:S01]  /*0f70*/  LDG.E R17, desc[UR6][R6.64+0x44] ;  /* 0x0000440606117981 */ /* 0x000ee2000c1e1900 */
[----:B------:R-:W-:Y:S01]  /*0f80*/  BSSY.RECONVERGENT B2, `(.L_x_88) ;  /* 0x0000018000027945 */ /* 0x000fe20003800200 */
[----:B----4-:R-:W-:-:S04]  /*0f90*/  FMUL R0, R15, R15 ;  /* 0x0000000f0f007220 */ /* 0x010fc80000400000 */
[----:B-----5:R-:W-:-:S04]  /*0fa0*/  FFMA R0, R13, R13, R0 ;  /* 0x0000000d0d007223 */ /* 0x020fc80000000000 */
[----:B---3--:R-:W-:-:S05]  /*0fb0*/  FFMA R25, R17, R17, R0 ;  /* 0x0000001111197223 */ /* 0x008fca0000000000 */
[----:B------:R-:W-:-:S13]  /*0fc0*/  FSETP.NEU.AND P0, PT, R25, RZ, PT ;  /* 0x000000ff1900720b */ /* 0x000fda0003f0d000 */
[----:B------:R-:W-:Y:S05]  /*0fd0*/  @!P0 BRA `(.L_x_89) ;  /* 0x0000000000488947 */ /* 0x000fea0003800000 */
[----:B0-----:R-:W0:Y:S01]  /*0fe0*/  MUFU.RCP R6, R25 ;  /* 0x0000001900067308 */ /* 0x001e220000001000 */
[----:B------:R-:W-:Y:S01]  /*0ff0*/  FMUL R10, R15, R10 ;  /* 0x0000000a0f0a7220 */ /* 0x000fe20000400000 */
[----:B------:R-:W-:Y:S03]  /*1000*/  BSSY.RECONVERGENT B3, `(.L_x_90) ;  /* 0x000000d000037945 */ /* 0x000fe60003800200 */
[----:B------:R-:W-:-:S04]  /*1010*/  FFMA R11, R13, R11, R10 ;  /* 0x0000000b0d0b7223 */ /* 0x000fc8000000000a */
[----:B------:R-:W-:-:S04]  /*1020*/  FFMA R0, R17, R2, R11 ;  /* 0x0000000211007223 */ /* 0x000fc8000000000b */
[----:B------:R-:W3:Y:S01]  /*1030*/  FCHK P0, R0, R25 ;  /* 0x0000001900007302 */ /* 0x000ee20000000000 */
[----:B0-----:R-:W-:-:S04]  /*1040*/  FFMA R7, -R25, R6, 1 ;  /* 0x3f80000019077423 */ /* 0x001fc80000000106 */
[----:B------:R-:W-:-:S04]  /*1050*/  FFMA R7, R6, R7, R6 ;  /* 0x0000000706077223 */ /* 0x000fc80000000006 */
[----:B------:R-:W-:-:S04]  /*1060*/  FFMA R2, R0, R7, RZ ;  /* 0x0000000700027223 */ /* 0x000fc800000000ff */
[----:B------:R-:W-:-:S04]  /*1070*/  FFMA R6, -R25, R2, R0 ;  /* 0x0000000219067223 */ /* 0x000fc80000000100 */
[----:B------:R-:W-:Y:S01]  /*1080*/  FFMA R2, R7, R6, R2 ;  /* 0x0000000607027223 */ /* 0x000fe20000000002 */
[----:B---3--:R-:W-:Y:S06]  /*1090*/  @!P0 BRA `(.L_x_91) ;  /* 0x00000000000c8947 */ /* 0x008fec0003800000 */
[----:B------:R-:W-:-:S07]  /*10a0*/  MOV R20, 0x10c0 ;  /* 0x000010c000147802 */ /* 0x000fce0000000f00 */
[----:B-12---:R-:W-:Y:S05]  /*10b0*/  CALL.REL.NOINC `($__internal_0_$__cuda_sm3x_div_rn_noftz_f32_slowpath) ;  /* 0x00000000001c7944 */ /* 0x006fea0003c00000 */
[----:B------:R-:W-:-:S07]  /*10c0*/  MOV R2, R0 ;  /* 0x0000000000027202 */ /* 0x000fce0000000f00 */
.L_x_91:
[----:B------:R-:W-:Y:S05]  /*10d0*/  BSYNC.RECONVERGENT B3 ;  /* 0x0000000000037941 */ /* 0x000fea0003800200 */
.L_x_90:
[----:B-12---:R-:W-:-:S05]  /*10e0*/  FADD R3, R2, R3 ;  /* 0x0000000302037221 */ /* 0x006fca0000000000 */
[----:B------:R3:W-:Y:S02]  /*10f0*/  STG.E desc[UR6][R4.64], R3 ;  /* 0x0000000304007986 */ /* 0x0007e4000c101906 */
.L_x_89:
[----:B------:R-:W-:Y:S05]  /*1100*/  BSYNC.RECONVERGENT B2 ;  /* 0x0000000000027941 */ /* 0x000fea0003800200 */
.L_x_88:
[----:B------:R-:W-:Y:S05]  /*1110*/  @!P2 BRA `(.L_x_92) ;  /* 0xffffffec00eca947 */ /* 0x000fea000383ffff */
[----:B------:R-:W-:Y:S05]  /*1120*/  EXIT ;  /* 0x000000000000794d */ /* 0x000fea0003800000 */
        .weak           $__internal_0_$__cuda_sm3x_div_rn_noftz_f32_slowpath
        .type           $__internal_0_$__cuda_sm3x_div_rn_noftz_f32_slowpath,@function
        .size           $__internal_0_$__cuda_sm3x_div_rn_noftz_f32_slowpath,(.L_x_121 - $__internal_0_$__cuda_sm3x_div_rn_noftz_f32_slowpath)
$__internal_0_$__cuda_sm3x_div_rn_noftz_f32_slowpath:
[----:B------:R-:W-:Y:S01]  /*1130*/  SHF.R.U32.HI R22, RZ, 0x17, R25 ;  /* 0x00000017ff167819 */ /* 0x000fe20000011619 */
[----:B------:R-:W-:Y:S01]  /*1140*/  BSSY.RECONVERGENT B0, `(.L_x_93) ;  /* 0x0000064000007945 */ /* 0x000fe20003800200 */
[----:B------:R-:W-:Y:S02]  /*1150*/  SHF.R.U32.HI R29, RZ, 0x17, R0 ;  /* 0x00000017ff1d7819 */ /* 0x000fe40000011600 */
[----:B------:R-:W-:Y:S02]  /*1160*/  LOP3.LUT R22, R22, 0xff, RZ, 0xc0, !PT ;  /* 0x000000ff16167812 */ /* 0x000fe400078ec0ff */
[----:B------:R-:W-:Y:S02]  /*1170*/  LOP3.LUT R29, R29, 0xff, RZ, 0xc0, !PT ;  /* 0x000000ff1d1d7812 */ /* 0x000fe400078ec0ff */
[----:B------:R-:W-:Y:S02]  /*1180*/  IADD3 R24, PT, PT, R22, -0x1, RZ ;  /* 0xffffffff16187810 */ /* 0x000fe40007ffe0ff */
[----:B------:R-:W-:-:S02]  /*1190*/  IADD3 R23, PT, PT, R29, -0x1, RZ ;  /* 0xffffffff1d177810 */ /* 0x000fc40007ffe0ff */
[----:B------:R-:W-:-:S04]  /*11a0*/  ISETP.GT.U32.AND P0, PT, R24, 0xfd, PT ;  /* 0x000000fd1800780c */ /* 0x000fc80003f04070 */
[----:B------:R-:W-:-:S13]  /*11b0*/  ISETP.GT.U32.OR P0, PT, R23, 0xfd, P0 ;  /* 0x000000fd1700780c */ /* 0x000fda0000704470 */
[----:B------:R-:W-:Y:S01]  /*11c0*/  @!P0 MOV R23, RZ ;  /* 0x000000ff00178202 */ /* 0x000fe20000000f00 */
[----:B------:R-:W-:Y:S06]  /*11d0*/  @!P0 BRA `(.L_x_94) ;  /* 0x0000000000648947 */ /* 0x000fec0003800000 */
[----:B------:R-:W-:Y:S02]  /*11e0*/  FSETP.GTU.FTZ.AND P0, PT, |R0|, +INF , PT ;  /* 0x7f8000000000780b */ /* 0x000fe40003f1c200 */
[----:B------:R-:W-:-:S04]  /*11f0*/  FSETP.GTU.FTZ.AND P1, PT, |R25|, +INF , PT ;  /* 0x7f8000001900780b */ /* 0x000fc80003f3c200 */
[----:B------:R-:W-:-:S13]  /*1200*/  PLOP3.LUT P0, PT, P0, P1, PT, 0xf8, 0x8f ;  /* 0x00000000008f781c */ /* 0x000fda0000703f70 */
[----:B------:R-:W-:Y:S05]  /*1210*/  @P0 BRA `(.L_x_95) ;  /* 0x0000000400540947 */ /* 0x000fea0003800000 */
[----:B------:R-:W-:-:S13]  /*1220*/  LOP3.LUT P0, RZ, R25, 0x7fffffff, R0, 0xc8, !PT ;  /* 0x7fffffff19ff7812 */ /* 0x000fda000780c800 */
[----:B------:R-:W-:Y:S05]  /*1230*/  @!P0 BRA `(.L_x_96) ;  /* 0x0000000400448947 */ /* 0x000fea0003800000 */
[C---:B------:R-:W-:Y:S02]  /*1240*/  FSETP.NEU.FTZ.AND P3, PT, |R0|.reuse, +INF , PT ;  /* 0x7f8000000000780b */ /* 0x040fe40003f7d200 */
[----:B------:R-:W-:Y:S02]  /*1250*/  FSETP.NEU.FTZ.AND P1, PT, |R25|, +INF , PT ;  /* 0x7f8000001900780b */ /* 0x000fe40003f3d200 */
[----:B------:R-:W-:-:S11]  /*1260*/  FSETP.NEU.FTZ.AND P0, PT, |R0|, +INF , PT ;  /* 0x7f8000000000780b */ /* 0x000fd60003f1d200 */
[----:B------:R-:W-:Y:S05]  /*1270*/  @!P1 BRA !P3, `(.L_x_96) ;  /* 0x0000000400349947 */ /* 0x000fea0005800000 */
[----:B------:R-:W-:-:S04]  /*1280*/  LOP3.LUT P3, RZ, R0, 0x7fffffff, RZ, 0xc0, !PT ;  /* 0x7fffffff00ff7812 */ /* 0x000fc8000786c0ff */
[----:B------:R-:W-:-:S13]  /*1290*/  PLOP3.LUT P1, PT, P1, P3, PT, 0x2f, 0xf2 ;  /* 0x0000000000f2781c */ /* 0x000fda0000f26577 */
[----:B------:R-:W-:Y:S05]  /*12a0*/  @P1 BRA `(.L_x_97) ;  /* 0x0000000400201947 */ /* 0x000fea0003800000 */
[----:B------:R-:W-:-:S04]  /*12b0*/  LOP3.LUT P1, RZ, R25, 0x7fffffff, RZ, 0xc0, !PT ;  /* 0x7fffffff19ff7812 */ /* 0x000fc8000782c0ff */
[----:B------:R-:W-:-:S13]  /*12c0*/  PLOP3.LUT P0, PT, P0, P1, PT, 0x2f, 0xf2 ;  /* 0x0000000000f2781c */ /* 0x000fda0000702577 */
[----:B------:R-:W-:Y:S05]  /*12d0*/  @P0 BRA `(.L_x_98) ;  /* 0x0000000400080947 */ /* 0x000fea0003800000 */
[----:B------:R-:W-:-:S04]  /*12e0*/  IADD3 R23, PT, PT, R29, -0x1, RZ ;  /* 0xffffffff1d177810 */ /* 0x000fc80007ffe0ff */
[----:B------:R-:W-:Y:S02]  /*12f0*/  ISETP.GE.AND P0, PT, R23, RZ, PT ;  /* 0x000000ff1700720c */ /* 0x000fe40003f06270 */
[----:B------:R-:W-:-:S04]  /*1300*/  IADD3 R23, PT, PT, R22, -0x1, RZ ;  /* 0xffffffff16177810 */ /* 0x000fc80007ffe0ff */
[----:B------:R-:W-:-:S07]  /*1310*/  ISETP.GE.AND P1, PT, R23, RZ, PT ;  /* 0x000000ff1700720c */ /* 0x000fce0003f26270 */
[----:B------:R-:W-:Y:S01]  /*1320*/  @P0 MOV R23, RZ ;  /* 0x000000ff00170202 */ /* 0x000fe20000000f00 */
[----:B------:R-:W-:Y:S01]  /*1330*/  @!P0 FFMA R0, R0, 1.84467440737095516160e+19, RZ ;  /* 0x5f80000000008823 */ /* 0x000fe200000000ff */
[----:B------:R-:W-:-:S04]  /*1340*/  @!P0 MOV R23, 0xffffffc0 ;  /* 0xffffffc000178802 */ /* 0x000fc80000000f00 */
[----:B------:R-:W-:Y:S01]  /*1350*/  @!P1 FFMA R25, R25, 1.84467440737095516160e+19, RZ ;  /* 0x5f80000019199823 */ /* 0x000fe200000000ff */
[----:B------:R-:W-:-:S07]  /*1360*/  @!P1 IADD3 R23, PT, PT, R23, 0x40, RZ ;  /* 0x0000004017179810 */ /* 0x000fce0007ffe0ff */
.L_x_94:
[----:B------:R-:W-:Y:S01]  /*1370*/  LEA R24, R22, 0xc0800000, 0x17 ;  /* 0xc080000016187811 */ /* 0x000fe200078eb8ff */
[----:B------:R-:W-:Y:S01]  /*1380*/  BSSY.RECONVERGENT B1, `(.L_x_99) ;  /* 0x0000036000017945 */ /* 0x000fe20003800200 */
[----:B------:R-:W-:Y:S02]  /*1390*/  IADD3 R29, PT, PT, R29, -0x7f, RZ ;  /* 0xffffff811d1d7810 */ /* 0x000fe40007ffe0ff */
[----:B------:R-:W-:-:S03]  /*13a0*/  IADD3 R28, PT, PT, -R24, R25, RZ ;  /* 0x00000019181c7210 */ /* 0x000fc60007ffe1ff */
[----:B------:R-:W-:Y:S01]  /*13b0*/  IMAD R0, R29, -0x800000, R0 ;  /* 0xff8000001d007824 */ /* 0x000fe200078e0200 */
[----:B------:R-:W0:Y:S01]  /*13c0*/  MUFU.RCP R24, R28 ;  /* 0x0000001c00187308 */ /* 0x000e220000001000 */
[----:B------:R-:W-:-:S04]  /*13d0*/  FADD.FTZ R27, -R28, -RZ ;  /* 0x800000ff1c1b7221 */ /* 0x000fc80000010100 */
[----:B0-----:R-:W-:-:S04]  /*13e0*/  FFMA R25, R24, R27, 1 ;  /* 0x3f80000018197423 */ /* 0x001fc8000000001b */
[----:B------:R-:W-:-:S04]  /*13f0*/  FFMA R25, R24, R25, R24 ;  /* 0x0000001918197223 */ /* 0x000fc80000000018 */
[----:B------:R-:W-:-:S04]  /*1400*/  FFMA R24, R0, R25, RZ ;  /* 0x0000001900187223 */ /* 0x000fc800000000ff */
[----:B------:R-:W-:-:S04]  /*1410*/  FFMA R26, R27, R24, R0 ;  /* 0x000000181b1a7223 */ /* 0x000fc80000000000 */
[----:B------:R-:W-:Y:S01]  /*1420*/  FFMA R26, R25, R26, R24 ;  /* 0x0000001a191a7223 */ /* 0x000fe20000000018 */
[----:B------:R-:W-:-:S03]  /*1430*/  IADD3 R24, PT, PT, R29, 0x7f, -R22 ;  /* 0x0000007f1d187810 */ /* 0x000fc60007ffe816 */
[----:B------:R-:W-:Y:S01]  /*1440*/  FFMA R27, R27, R26, R0 ;  /* 0x0000001a1b1b7223 */ /* 0x000fe20000000000 */
[----:B------:R-:W-:-:S03]  /*1450*/  IADD3 R23, PT, PT, R24, R23, RZ ;  /* 0x0000001718177210 */ /* 0x000fc60007ffe0ff */
[----:B------:R-:W-:-:S05]  /*1460*/  FFMA R0, R25, R27, R26 ;  /* 0x0000001b19007223 */ /* 0x000fca000000001a */
[----:B------:R-:W-:-:S04]  /*1470*/  SHF.R.U32.HI R22, RZ, 0x17, R0 ;  /* 0x00000017ff167819 */ /* 0x000fc80000011600 */
[----:B------:R-:W-:-:S04]  /*1480*/  LOP3.LUT R22, R22, 0xff, RZ, 0xc0, !PT ;  /* 0x000000ff16167812 */ /* 0x000fc800078ec0ff */
[----:B------:R-:W-:-:S04]  /*1490*/  IADD3 R22, PT, PT, R22, R23, RZ ;  /* 0x0000001716167210 */ /* 0x000fc80007ffe0ff */
[----:B------:R-:W-:-:S04]  /*14a0*/  IADD3 R24, PT, PT, R22, -0x1, RZ ;  /* 0xffffffff16187810 */ /* 0x000fc80007ffe0ff */
[----:B------:R-:W-:-:S13]  /*14b0*/  ISETP.GE.U32.AND P0, PT, R24, 0xfe, PT ;  /* 0x000000fe1800780c */ /* 0x000fda0003f06070 */
[----:B------:R-:W-:Y:S05]  /*14c0*/  @!P0 BRA `(.L_x_100) ;  /* 0x0000000000808947 */ /* 0x000fea0003800000 */
[----:B------:R-:W-:-:S13]  /*14d0*/  ISETP.GT.AND P0, PT, R22, 0xfe, PT ;  /* 0x000000fe1600780c */ /* 0x000fda0003f04270 */
[----:B------:R-:W-:Y:S05]  /*14e0*/  @P0 BRA `(.L_x_101) ;  /* 0x00000000006c0947 */ /* 0x000fea0003800000 */
[----:B------:R-:W-:-:S13]  /*14f0*/  ISETP.GE.AND P0, PT, R22, 0x1, PT ;  /* 0x000000011600780c */ /* 0x000fda0003f06270 */
[----:B------:R-:W-:Y:S05]  /*1500*/  @P0 BRA `(.L_x_102) ;  /* 0x0000000000740947 */ /* 0x000fea0003800000 */
[----:B------:R-:W-:Y:S02]  /*1510*/  ISETP.GE.AND P0, PT, R22, -0x18, PT ;  /* 0xffffffe81600780c */ /* 0x000fe40003f06270 */
[----:B------:R-:W-:-:S11]  /*1520*/  LOP3.LUT R0, R0, 0x80000000, RZ, 0xc0, !PT ;  /* 0x8000000000007812 */ /* 0x000fd600078ec0ff */
[----:B------:R-:W-:Y:S05]  /*1530*/  @!P0 BRA `(.L_x_102) ;  /* 0x0000000000688947 */ /* 0x000fea0003800000 */
[CCC-:B------:R-:W-:Y:S01]  /*1540*/  FFMA.RZ R23, R25.reuse, R27.reuse, R26.reuse ;  /* 0x0000001b19177223 */ /* 0x1c0fe2000000c01a */
[CCC-:B------:R-:W-:Y:S01]  /*1550*/  FFMA.RP R24, R25.reuse, R27.reuse, R26.reuse ;  /* 0x0000001b19187223 */ /* 0x1c0fe2000000801a */
[----:B------:R-:W-:Y:S01]  /*1560*/  FFMA.RM R25, R25, R27, R26 ;  /* 0x0000001b19197223 */ /* 0x000fe2000000401a */
[C---:B------:R-:W-:Y:S02]  /*1570*/  IADD3 R26, PT, PT, R22.reuse, 0x20, RZ ;  /* 0x00000020161a7810 */ /* 0x040fe40007ffe0ff */
[----:B------:R-:W-:Y:S02]  /*1580*/  LOP3.LUT R23, R23, 0x7fffff, RZ, 0xc0, !PT ;  /* 0x007fffff17177812 */ /* 0x000fe400078ec0ff */
[C---:B------:R-:W-:Y:S02]  /*1590*/  ISETP.NE.AND P3, PT, R22.reuse, RZ, PT ;  /* 0x000000ff1600720c */ /* 0x040fe40003f65270 */
[----:B------:R-:W-:Y:S02]  /*15a0*/  LOP3.LUT R23, R23, 0x800000, RZ, 0xfc, !PT ;  /* 0x0080000017177812 */ /* 0x000fe400078efcff */
[----:B------:R-:W-:-:S02]  /*15b0*/  ISETP.NE.AND P1, PT, R22, RZ, PT ;  /* 0x000000ff1600720c */ /* 0x000fc40003f25270 */
[----:B------:R-:W-:Y:S02]  /*15c0*/  IADD3 R22, PT, PT, -R22, RZ, RZ ;  /* 0x000000ff16167210 */ /* 0x000fe40007ffe1ff */
[----:B------:R-:W-:Y:S02]  /*15d0*/  SHF.L.U32 R26, R23, R26, RZ ;  /* 0x0000001a171a7219 */ /* 0x000fe400000006ff */
[----:B------:R-:W-:Y:S02]  /*15e0*/  FSETP.NEU.FTZ.AND P0, PT, R24, R25, PT ;  /* 0x000000191800720b */ /* 0x000fe40003f1d000 */
[----:B------:R-:W-:Y:S02]  /*15f0*/  SEL R22, R22, RZ, P3 ;  /* 0x000000ff16167207 */ /* 0x000fe40001800000 */
[----:B------:R-:W-:Y:S02]  /*1600*/  ISETP.NE.AND P1, PT, R26, RZ, P1 ;  /* 0x000000ff1a00720c */ /* 0x000fe40000f25270 */
[----:B------:R-:W-:-:S02]  /*1610*/  SHF.R.U32.HI R22, RZ, R22, R23 ;  /* 0x00000016ff167219 */ /* 0x000fc40000011617 */
[----:B------:R-:W-:Y:S02]  /*1620*/  PLOP3.LUT P0, PT, P0, P1, PT, 0xf8, 0x8f ;  /* 0x00000000008f781c */ /* 0x000fe40000703f70 */
[----:B------:R-:W-:Y:S02]  /*1630*/  SHF.R.U32.HI R24, RZ, 0x1, R22 ;  /* 0x00000001ff187819 */ /* 0x000fe40000011616 */
[----:B------:R-:W-:-:S04]  /*1640*/  SEL R23, RZ, 0x1, !P0 ;  /* 0x00000001ff177807 */ /* 0x000fc80004000000 */
[----:B------:R-:W-:-:S04]  /*1650*/  LOP3.LUT R23, R23, 0x1, R24, 0xf8, !PT ;  /* 0x0000000117177812 */ /* 0x000fc800078ef818 */
[----:B------:R-:W-:-:S04]  /*1660*/  LOP3.LUT R23, R23, R22, RZ, 0xc0, !PT ;  /* 0x0000001617177212 */ /* 0x000fc800078ec0ff */
[----:B------:R-:W-:-:S04]  /*1670*/  IADD3 R23, PT, PT, R24, R23, RZ ;  /* 0x0000001718177210 */ /* 0x000fc80007ffe0ff */
[----:B------:R-:W-:Y:S01]  /*1680*/  LOP3.LUT R0, R23, R0, RZ, 0xfc, !PT ;  /* 0x0000000017007212 */ /* 0x000fe200078efcff */
[----:B------:R-:W-:Y:S06]  /*1690*/  BRA `(.L_x_102) ;  /* 0x0000000000107947 */ /* 0x000fec0003800000 */
.L_x_101:
[----:B------:R-:W-:-:S04]  /*16a0*/  LOP3.LUT R0, R0, 0x80000000, RZ, 0xc0, !PT ;  /* 0x8000000000007812 */ /* 0x000fc800078ec0ff */
[----:B------:R-:W-:Y:S01]  /*16b0*/  LOP3.LUT R0, R0, 0x7f800000, RZ, 0xfc, !PT ;  /* 0x7f80000000007812 */ /* 0x000fe200078efcff */
[----:B------:R-:W-:Y:S06]  /*16c0*/  BRA `(.L_x_102) ;  /* 0x0000000000047947 */ /* 0x000fec0003800000 */
.L_x_100:
[----:B------:R-:W-:-:S07]  /*16d0*/  LEA R0, R23, R0, 0x17 ;  /* 0x0000000017007211 */ /* 0x000fce00078eb8ff */
.L_x_102:
[----:B------:R-:W-:Y:S05]  /*16e0*/  BSYNC.RECONVERGENT B1 ;  /* 0x0000000000017941 */ /* 0x000fea0003800200 */
.L_x_99:
[----:B------:R-:W-:Y:S05]  /*16f0*/  BRA `(.L_x_103) ;  /* 0x0000000000207947 */ /* 0x000fea0003800000 */
.L_x_98:
[----:B------:R-:W-:-:S04]  /*1700*/  LOP3.LUT R0, R25, 0x80000000, R0, 0x48, !PT ;  /* 0x8000000019007812 */ /* 0x000fc800078e4800 */
[----:B------:R-:W-:Y:S01]  /*1710*/  LOP3.LUT R0, R0, 0x7f800000, RZ, 0xfc, !PT ;  /* 0x7f80000000007812 */ /* 0x000fe200078efcff */
[----:B------:R-:W-:Y:S06]  /*1720*/  BRA `(.L_x_103) ;  /* 0x0000000000147947 */ /* 0x000fec0003800000 */
.L_x_97:
[----:B------:R-:W-:Y:S01]  /*1730*/  LOP3.LUT R0, R25, 0x80000000, R0, 0x48, !PT ;  /* 0x8000000019007812 */ /* 0x000fe200078e4800 */
[----:B------:R-:W-:Y:S06]  /*1740*/  BRA `(.L_x_103) ;  /* 0x00000000000c7947 */ /* 0x000fec0003800000 */
.L_x_96:
[----:B------:R-:W0:Y:S01]  /*1750*/  MUFU.RSQ R0, -QNAN ;  /* 0xffc0000000007908 */ /* 0x000e220000001400 */
[----:B------:R-:W-:Y:S05]  /*1760*/  BRA `(.L_x_103) ;  /* 0x0000000000047947 */ /* 0x000fea0003800000 */
.L_x_95:
[----:B------:R-:W-:-:S07]  /*1770*/  FADD.FTZ R0, R0, R25 ;  /* 0x0000001900007221 */ /* 0x000fce0000010000 */
.L_x_103:
[----:B------:R-:W-:Y:S05]  /*1780*/  BSYNC.RECONVERGENT B0 ;  /* 0x0000000000007941 */ /* 0x000fea0003800200 */
.L_x_93:
[----:B------:R-:W-:Y:S01]  /*1790*/  HFMA2 R23, -RZ, RZ, 0, 0 ;  /* 0x00000000ff177431 */ /* 0x000fe200000001ff */
[----:B------:R-:W-:-:S04]  /*17a0*/  MOV R22, R20 ;  /* 0x0000001400167202 */ /* 0x000fc80000000f00 */
[----:B0-----:R-:W-:Y:S05]  /*17b0*/  RET.REL.NODEC R22 `(_Z12sampleKerneliiPKfPf) ;  /* 0xffffffe816107950 */ /* 0x001fea0003c3ffff */
.L_x_104:
        /* <DEDUP_REMOVED lines=12> */
.L_x_121:


//--------------------- .text._Z20query_ball_point_gpuiifiPKfPi --------------------------
	.section	.text._Z20query_ball_point_gpuiifiPKfPi,"ax",@progbits
	.align	128
        .global         _Z20query_ball_point_gpuiifiPKfPi
        .type           _Z20query_ball_point_gpuiifiPKfPi,@function
        .size           _Z20query_ball_point_gpuiifiPKfPi,(.L_x_129 - _Z20query_ball_point_gpuiifiPKfPi)
        .other          _Z20query_ball_point_gpuiifiPKfPi,@"STO_CUDA_ENTRY STV_DEFAULT"
_Z20query_ball_point_gpuiifiPKfPi:
.text._Z20query_ball_point_gpuiifiPKfPi:
[----:B------:R-:W-:Y:S01]  /*0000*/  LDC R1, c[0x0][0x37c] ;  /* 0x0000df00ff017b82 */ /* 0x000fe20000000800 */
[----:B------:R-:W0:Y:S07]  /*0010*/  S2R R2, SR_TID.X ;  /* 0x0000000000027919 */ /* 0x000e2e0000002100 */
[----:B------:R-:W0:Y:S08]  /*0020*/  LDC R3, c[0x0][0x384] ;  /* 0x0000e100ff037b82 */ /* 0x000e300000000800 */
[----:B------:R-:W1:Y:S01]  /*0030*/  S2UR UR4, SR_CTAID.X ;  /* 0x00000000000479c3 */ /* 0x000e620000002500 */
[----:B0-----:R-:W-:Y:S01]  /*0040*/  ISETP.GE.AND P0, PT, R2, R3, PT ;  /* 0x000000030200720c */ /* 0x001fe20003f06270 */
[----:B-1----:R-:W-:-:S12]  /*0050*/  IMAD R0, R3, UR4, RZ ;  /* 0x0000000403007c24 */ /* 0x002fd8000f8e02ff */
[----:B------:R-:W-:Y:S05]  /*0060*/  @P0 EXIT ;  /* 0x000000000000094d */ /* 0x000fea0003800000 */
[----:B------:R-:W0:Y:S08]  /*0070*/  LDC R11, c[0x0][0x38c] ;  /* 0x0000e300ff0b7b82 */ /* 0x000e300000000800 */
[----:B------:R-:W1:Y:S01]  /*0080*/  LDC.64 R6, c[0x0][0x390] ;  /* 0x0000e400ff067b82 */ /* 0x000e620000000a00 */
[----:B0-----:R-:W-:-:S13]  /*0090*/  ISETP.NE.AND P0, PT, R11, RZ, PT ;  /* 0x000000ff0b00720c */ /* 0x001fda0003f05270 */
[----:B-1----:R-:W-:Y:S05]  /*00a0*/  @!P0 EXIT ;  /* 0x000000000000894d */ /* 0x002fea0003800000 */
[----:B------:R-:W0:Y:S01]  /*00b0*/  LDC.64 R4, c[0x0][0x398] ;  /* 0x0000e600ff047b82 */ /* 0x000e220000000a00 */
[----:B------:R-:W-:Y:S01]  /*00c0*/  ISETP.GT.AND P0, PT, R11, RZ, PT ;  /* 0x000000ff0b00720c */ /* 0x000fe20003f04270 */
[C---:B------:R-:W-:Y:S01]  /*00d0*/  IMAD R3, R0.reuse, 0x3, RZ ;  /* 0x0000000300037824 */ /* 0x040fe200078e02ff */
[----:B------:R-:W1:Y:S01]  /*00e0*/  LDCU UR4, c[0x0][0x360] ;  /* 0x00006c00ff0477ac */ /* 0x000e620008000800 */
[----:B------:R-:W-:Y:S01]  /*00f0*/  IMAD R9, R0, R11, RZ ;  /* 0x0000000b00097224 */ /* 0x000fe200078e02ff */
[----:B------:R-:W-:Y:S01]  /*0100*/  MOV R0, R2 ;  /* 0x0000000200007202 */ /* 0x000fe20000000f00 */
[----:B------:R-:W-:Y:S01]  /*0110*/  IMAD.WIDE R6, R3, 0x4, R6 ;  /* 0x0000000403067825 */ /* 0x000fe200078e0206 */
[----:B------:R-:W2:Y:S01]  /*0120*/  LDCU.64 UR6, c[0x0][0x358] ;  /* 0x00006b00ff0677ac */ /* 0x000ea20008000a00 */
[----:B------:R-:W3:Y:S01]  /*0130*/  LDC R12, c[0x0][0x388] ;  /* 0x0000e200ff0c7b82 */ /* 0x000ee20000000800 */
[----:B------:R-:W4:Y:S01]  /*0140*/  LDCU UR5, c[0x0][0x38c] ;  /* 0x00007180ff0577ac */ /* 0x000f220008000800 */
[----:B0-----:R-:W-:-:S04]  /*0150*/  IMAD.WIDE R4, R9, 0x4, R4 ;  /* 0x0000000409047825 */ /* 0x001fc800078e0204 */
[----:B---3--:R-:W-:Y:S01]  /*0160*/  FMUL R12, R12, R12 ;  /* 0x0000000c0c0c7220 */ /* 0x008fe20000400000 */
[----:B-12-4-:R-:W-:Y:S06]  /*0170*/  @P0 BRA `(.L_x_105) ;  /* 0x00000000009c0947 */ /* 0x016fec0003800000 */
.L_x_110:
[----:B-1----:R-:W-:Y:S01]  /*0180*/  IMAD R9, R0, 0x3, RZ ;  /* 0x0000000300097824 */ /* 0x002fe200078e02ff */
[----:B------:R-:W0:Y:S03]  /*0190*/  LDC R16, c[0x0][0x384] ;  /* 0x0000e100ff107b82 */ /* 0x000e260000000800 */
[----:B------:R-:W-:-:S05]  /*01a0*/  IMAD.WIDE R8, R9, 0x4, R6 ;  /* 0x0000000409087825 */ /* 0x000fca00078e0206 */
[----:B-----5:R1:W5:Y:S04]  /*01b0*/  LDG.E R3, desc[UR6][R8.64] ;  /* 0x0000000608037981 */ /* 0x020368000c1e1900 */
[----:B------:R1:W5:Y:S04]  /*01c0*/  LDG.E R2, desc[UR6][R8.64+0x4] ;  /* 0x0000040608027981 */ /* 0x000368000c1e1900 */
[----:B------:R1:W5:Y:S01]  /*01d0*/  LDG.E R17, desc[UR6][R8.64+0x8] ;  /* 0x0000080608117981 */ /* 0x000362000c1e1900 */
[----:B------:R-:W-:Y:S01]  /*01e0*/  HFMA2 R13, -RZ, RZ, 0, 0 ;  /* 0x00000000ff0d7431 */ /* 0x000fe200000001ff */
[----:B------:R-:W-:Y:S01]  /*01f0*/  BSSY.RECONVERGENT B0, `(.L_x_106) ;  /* 0x000001b000007945 */ /* 0x000fe20003800200 */
[----:B------:R-:W-:-:S07]  /*0200*/  IMAD.MOV.U32 R15, RZ, RZ, RZ ;  /* 0x000000ffff0f7224 */ /* 0x000fce00078e00ff */
.L_x_109:
[----:B------:R-:W-:Y:S01]  /*0210*/  ISETP.NE.AND P0, PT, R13, R0, PT ;  /* 0x000000000d00720c */ /* 0x000fe20003f05270 */
[----:B------:R-:W-:-:S12]  /*0220*/  BSSY.RECONVERGENT B1, `(.L_x_107) ;  /* 0x0000013000017945 */ /* 0x000fd80003800200 */
[----:B------:R-:W-:Y:S05]  /*0230*/  @!P0 BRA `(.L_x_108) ;  /* 0x0000000000448947 */ /* 0x000fea0003800000 */
[----:B-1----:R-:W-:-:S04]  /*0240*/  IMAD R9, R13, 0x3, RZ ;  /* 0x000000030d097824 */ /* 0x002fc800078e02ff */
[----:B------:R-:W-:-:S05]  /*0250*/  IMAD.WIDE.U32 R8, R9, 0x4, R6 ;  /* 0x0000000409087825 */ /* 0x000fca00078e0006 */
[----:B------:R-:W2:Y:S04]  /*0260*/  LDG.E R11, desc[UR6][R8.64+0x4] ;  /* 0x00000406080b7981 */ /* 0x000ea8000c1e1900 */
[----:B------:R-:W3:Y:S04]  /*0270*/  LDG.E R10, desc[UR6][R8.64] ;  /* 0x00000006080a7981 */ /* 0x000ee8000c1e1900 */
[----:B------:R-:W4:Y:S01]  /*0280*/  LDG.E R14, desc[UR6][R8.64+0x8] ;  /* 0x00000806080e7981 */ /* 0x000f22000c1e1900 */
[----:B--2--5:R-:W-:Y:S01]  /*0290*/  FADD R11, -R2, R11 ;  /* 0x0000000b020b7221 */ /* 0x024fe20000000100 */
[----:B---3--:R-:W-:-:S03]  /*02a0*/  FADD R10, -R3, R10 ;  /* 0x0000000a030a7221 */ /* 0x008fc60000000100 */
[----:B------:R-:W-:Y:S01]  /*02b0*/  FMUL R11, R11, R11 ;  /* 0x0000000b0b0b7220 */ /* 0x000fe20000400000 */
[----:B----4-:R-:W-:-:S03]  /*02c0*/  FADD R14, -R17, R14 ;  /* 0x0000000e110e7221 */ /* 0x010fc60000000100 */
[----:B------:R-:W-:-:S04]  /*02d0*/  FFMA R11, R10, R10, R11 ;  /* 0x0000000a0a0b7223 */ /* 0x000fc8000000000b */
[----:B------:R-:W-:-:S05]  /*02e0*/  FFMA R11, R14, R14, R11 ;  /* 0x0000000e0e0b7223 */ /* 0x000fca000000000b */
[----:B------:R-:W-:-:S13]  /*02f0*/  FSETP.GEU.AND P0, PT, R11, R12, PT ;  /* 0x0000000c0b00720b */ /* 0x000fda0003f0e000 */
[----:B------:R-:W1:Y:S02]  /*0300*/  @!P0 LDC R11, c[0x0][0x38c] ;  /* 0x0000e300ff0b8b82 */ /* 0x000e640000000800 */
[----:B-1----:R-:W-:Y:S01]  /*0310*/  @!P0 IMAD R11, R0, R11, R15 ;  /* 0x0000000b000b8224 */ /* 0x002fe200078e020f */
[----:B------:R-:W-:-:S03]  /*0320*/  @!P0 IADD3 R15, PT, PT, R15, 0x1, RZ ;  /* 0x000000010f0f8810 */ /* 0x000fc60007ffe0ff */
[----:B------:R-:W-:-:S05]  /*0330*/  @!P0 IMAD.WIDE R10, R11, 0x4, R4 ;  /* 0x000000040b0a8825 */ /* 0x000fca00078e0204 */
[----:B------:R2:W-:Y:S02]  /*0340*/  @!P0 STG.E desc[UR6][R10.64], R13 ;  /* 0x0000000d0a008986 */ /* 0x0005e4000c101906 */
.L_x_108:
[----:B------:R-:W-:Y:S05]  /*0350*/  BSYNC.RECONVERGENT B1 ;  /* 0x0000000000017941 */ /* 0x000fea0003800200 */
.L_x_107:
[----:B--2---:R-:W-:Y:S02]  /*0360*/  IADD3 R13, PT, PT, R13, 0x1, RZ ;  /* 0x000000010d0d7810 */ /* 0x004fe40007ffe0ff */
[----:B------:R-:W-:Y:S02]  /*0370*/  ISETP.NE.AND P1, PT, R15, UR5, PT ;  /* 0x000000050f007c0c */ /* 0x000fe4000bf25270 */
[----:B0-----:R-:W-:-:S13]  /*0380*/  ISETP.GE.AND P0, PT, R13, R16, PT ;  /* 0x000000100d00720c */ /* 0x001fda0003f06270 */
[----:B------:R-:W-:Y:S05]  /*0390*/  @!P0 BRA P1, `(.L_x_109) ;  /* 0xfffffffc009c8947 */ /* 0x000fea000083ffff */
[----:B------:R-:W-:Y:S05]  /*03a0*/  BSYNC.RECONVERGENT B0 ;  /* 0x0000000000007941 */ /* 0x000fea0003800200 */
.L_x_106:
[----:B------:R-:W-:-:S05]  /*03b0*/  VIADD R0, R0, UR4 ;  /* 0x0000000400007c36 */ /* 0x000fca0008000000 */
[----:B------:R-:W-:-:S13]  /*03c0*/  ISETP.GE.AND P0, PT, R0, R16, PT ;  /* 0x000000100000720c */ /* 0x000fda0003f06270 */
[----:B------:R-:W-:Y:S05]  /*03d0*/  @!P0 BRA `(.L_x_110) ;  /* 0xfffffffc00688947 */ /* 0x000fea000383ffff */
[----:B------:R-:W-:Y:S05]  /*03e0*/  EXIT ;  /* 0x000000000000794d */ /* 0x000fea0003800000 */
.L_x_105:
[C---:B------:R-:W-:Y:S01]  /*03f0*/  LOP3.LUT R22, R11.reuse, 0x7, RZ, 0xc0, !PT ;  /* 0x000000070b167812 */ /* 0x040fe200078ec0ff */
[----:B------:R-:W0:Y:S01]  /*0400*/  LDCU UR5, c[0x0][0x38c] ;  /* 0x00007180ff0577ac */ /* 0x000e220008000800 */
[----:B------:R-:W-:Y:S02]  /*0410*/  LOP3.LUT R13, R11, 0x7ffffff8, RZ, 0xc0, !PT ;  /* 0x7ffffff80b0d7812 */ /* 0x000fe400078ec0ff */
[----:B------:R-:W-:Y:S02]  /*0420*/  IADD3 R3, PT, PT, R22, -0x1, RZ ;  /* 0xffffffff16037810 */ /* 0x000fe40007ffe0ff */
[----:B------:R-:W-:Y:S01]  /*0430*/  IADD3 R2, P1, PT, R4, 0x10, RZ ;  /* 0x0000001004027810 */ /* 0x000fe20007f3e0ff */
[----:B------:R-:W-:Y:S01]  /*0440*/  IMAD.MOV R15, RZ, RZ, -R13 ;  /* 0x000000ffff0f7224 */ /* 0x000fe200078e0a0d */
[----:B------:R-:W-:Y:S02]  /*0450*/  ISETP.GE.U32.AND P0, PT, R3, 0x3, PT ;  /* 0x000000030300780c */ /* 0x000fe40003f06070 */
[----:B------:R-:W-:-:S02]  /*0460*/  LOP3.LUT R14, R11, 0x3, RZ, 0xc0, !PT ;  /* 0x000000030b0e7812 */ /* 0x000fc400078ec0ff */
[----:B------:R-:W-:-:S09]  /*0470*/  IADD3.X R3, PT, PT, RZ, R5, RZ, P1, !PT ;  /* 0x00000005ff037210 */ /* 0x000fd20000ffe4ff */
.L_x_119:
[----:B-1---5:R-:W1:Y:S01]  /*0480*/  LDC R17, c[0x0][0x38c] ;  /* 0x0000e300ff117b82 */ /* 0x022e620000000800 */
[----:B------:R-:W-:Y:S02]  /*0490*/  MOV R11, RZ ;  /* 0x000000ff000b7202 */ /* 0x000fe40000000f00 */
[----:B-1----:R-:W-:Y:S01]  /*04a0*/  ISETP.GE.U32.AND P1, PT, R17, 0x8, PT ;  /* 0x000000081100780c */ /* 0x002fe20003f26070 */
[----:B------:R-:W-:-:S12]  /*04b0*/  IMAD R16, R0, R17, RZ ;  /* 0x0000001100107224 */ /* 0x000fd800078e02ff */
[----:B------:R-:W-:Y:S05]  /*04c0*/  @!P1 BRA `(.L_x_111) ;  /* 0x0000000000409947 */ /* 0x000fea0003800000 */
[----:B------:R-:W-:Y:S01]  /*04d0*/  MOV R11, R16 ;  /* 0x00000010000b7202 */ /* 0x000fe20000000f00 */
[----:B------:R-:W-:-:S07]  /*04e0*/  IMAD.MOV.U32 R10, RZ, RZ, R15 ;  /* 0x000000ffff0a7224 */ /* 0x000fce00078e000f */
.L_x_112:
[C---:B-1----:R-:W-:Y:S01]  /*04f0*/  IMAD.WIDE R8, R11.reuse, 0x4, R2 ;  /* 0x000000040b087825 */ /* 0x042fe200078e0202 */
[----:B------:R-:W-:Y:S02]  /*0500*/  IADD3 R10, PT, PT, R10, 0x8, RZ ;  /* 0x000000080a0a7810 */ /* 0x000fe40007ffe0ff */
[----:B------:R-:W-:Y:S02]  /*0510*/  IADD3 R11, PT, PT, R11, 0x8, RZ ;  /* 0x000000080b0b7810 */ /* 0x000fe40007ffe0ff */
[----:B------:R1:W-:Y:S01]  /*0520*/  STG.E desc[UR6][R8.64+-0x10], R0 ;  /* 0xfffff00008007986 */ /* 0x0003e2000c101906 */
[----:B------:R-:W-:-:S03]  /*0530*/  ISETP.NE.AND P1, PT, R10, RZ, PT ;  /* 0x000000ff0a00720c */ /* 0x000fc60003f25270 */
[----:B------:R1:W-:Y:S04]  /*0540*/  STG.E desc[UR6][R8.64+-0xc], R0 ;  /* 0xfffff40008007986 */ /* 0x0003e8000c101906 */
[----:B------:R1:W-:Y:S04]  /*0550*/  STG.E desc[UR6][R8.64+-0x8], R0 ;  /* 0xfffff80008007986 */ /* 0x0003e8000c101906 */
[----:B------:R1:W-:Y:S04]  /*0560*/  STG.E desc[UR6][R8.64+-0x4], R0 ;  /* 0xfffffc0008007986 */ /* 0x0003e8000c101906 */
[----:B------:R1:W-:Y:S04]  /*0570*/  STG.E desc[UR6][R8.64], R0 ;  /* 0x0000000008007986 */ /* 0x0003e8000c101906 */
[----:B------:R1:W-:Y:S04]  /*0580*/  STG.E desc[UR6][R8.64+0x4], R0 ;  /* 0x0000040008007986 */ /* 0x0003e8000c101906 */
[----:B------:R1:W-:Y:S04]  /*0590*/  STG.E desc[UR6][R8.64+0x8], R0 ;  /* 0x0000080008007986 */ /* 0x0003e8000c101906 */
[----:B------:R1:W-:Y:S01]  /*05a0*/  STG.E desc[UR6][R8.64+0xc], R0 ;  /* 0x00000c0008007986 */ /* 0x0003e2000c101906 */
[----:B------:R-:W-:Y:S05]  /*05b0*/  @P1 BRA `(.L_x_112) ;  /* 0xfffffffc00cc1947 */ /* 0x000fea000383ffff */
[----:B------:R-:W-:-:S07]  /*05c0*/  IMAD.MOV.U32 R11, RZ, RZ, R13 ;  /* 0x000000ffff0b7224 */ /* 0x000fce00078e000d */
.L_x_111:
[----:B------:R-:W-:-:S13]  /*05d0*/  ISETP.NE.AND P1, PT, R22, RZ, PT ;  /* 0x000000ff1600720c */ /* 0x000fda0003f25270 */
[----:B------:R-:W-:Y:S05]  /*05e0*/  @!P1 BRA `(.L_x_113) ;  /* 0x0000000000509947 */ /* 0x000fea0003800000 */
[----:B------:R-:W-:Y:S01]  /*05f0*/  ISETP.NE.AND P1, PT, R14, RZ, PT ;  /* 0x000000ff0e00720c */ /* 0x000fe20003f25270 */
[----:B------:R-:W-:-:S12]  /*0600*/  @!P0 BRA `(.L_x_114) ;  /* 0x00000000001c8947 */ /* 0x000fd80003800000 */
[----:B-1----:R-:W-:Y:S02]  /*0610*/  IADD3 R9, PT, PT, R16, R11, RZ ;  /* 0x0000000b10097210 */ /* 0x002fe40007ffe0ff */
[----:B------:R-:W-:-:S03]  /*0620*/  IADD3 R11, PT, PT, R11, 0x4, RZ ;  /* 0x000000040b0b7810 */ /* 0x000fc60007ffe0ff */
[----:B------:R-:W-:-:S05]  /*0630*/  IMAD.WIDE R8, R9, 0x4, R4 ;  /* 0x0000000409087825 */ /* 0x000fca00078e0204 */
[----:B------:R2:W-:Y:S04]  /*0640*/  STG.E desc[UR6][R8.64], R0 ;  /* 0x0000000008007986 */ /* 0x0005e8000c101906 */
[----:B------:R2:W-:Y:S04]  /*0650*/  STG.E desc[UR6][R8.64+0x4], R0 ;  /* 0x0000040008007986 */ /* 0x0005e8000c101906 */
[----:B------:R2:W-:Y:S04]  /*0660*/  STG.E desc[UR6][R8.64+0x8], R0 ;  /* 0x0000080008007986 */ /* 0x0005e8000c101906 */
[----:B------:R2:W-:Y:S02]  /*0670*/  STG.E desc[UR6][R8.64+0xc], R0 ;  /* 0x00000c0008007986 */ /* 0x0005e4000c101906 */
.L_x_114:
[----:B------:R-:W-:Y:S05]  /*0680*/  @!P1 BRA `(.L_x_113) ;  /* 0x0000000000289947 */ /* 0x000fea0003800000 */
[----:B------:R-:W-:Y:S02]  /*0690*/  ISETP.NE.AND P1, PT, R14, 0x1, PT ;  /* 0x000000010e00780c */ /* 0x000fe40003f25270 */
[----:B------:R-:W-:-:S11]  /*06a0*/  LOP3.LUT P2, RZ, R17, 0x1, RZ, 0xc0, !PT ;  /* 0x0000000111ff7812 */ /* 0x000fd6000784c0ff */
[----:B------:R-:W-:Y:S01]  /*06b0*/  @P1 IMAD.IADD R17, R16, 0x1, R11 ;  /* 0x0000000110111824 */ /* 0x000fe200078e020b */
[----:B------:R-:W-:-:S04]  /*06c0*/  @P1 IADD3 R11, PT, PT, R11, 0x2, RZ ;  /* 0x000000020b0b1810 */ /* 0x000fc80007ffe0ff */
[----:B-12---:R-:W-:Y:S01]  /*06d0*/  @P2 IADD3 R9, PT, PT, R16, R11, RZ ;  /* 0x0000000b10092210 */ /* 0x006fe20007ffe0ff */
[----:B------:R-:W-:-:S04]  /*06e0*/  @P1 IMAD.WIDE R10, R17, 0x4, R4 ;  /* 0x00000004110a1825 */ /* 0x000fc800078e0204 */
[----:B------:R-:W-:Y:S01]  /*06f0*/  @P2 IMAD.WIDE R8, R9, 0x4, R4 ;  /* 0x0000000409082825 */ /* 0x000fe200078e0204 */
[----:B------:R3:W-:Y:S04]  /*0700*/  @P1 STG.E desc[UR6][R10.64], R0 ;  /* 0x000000000a001986 */ /* 0x0007e8000c101906 */
[----:B------:R3:W-:Y:S04]  /*0710*/  @P1 STG.E desc[UR6][R10.64+0x4], R0 ;  /* 0x000004000a001986 */ /* 0x0007e8000c101906 */
[----:B------:R3:W-:Y:S02]  /*0720*/  @P2 STG.E desc[UR6][R8.64], R0 ;  /* 0x0000000008002986 */ /* 0x0007e4000c101906 */
.L_x_113:
[----:B-123--:R-:W-:-:S04]  /*0730*/  IMAD R9, R0, 0x3, RZ ;  /* 0x0000000300097824 */ /* 0x00efc800078e02ff */
[----:B------:R-:W-:-:S05]  /*0740*/  IMAD.WIDE R8, R9, 0x4, R6 ;  /* 0x0000000409087825 */ /* 0x000fca00078e0206 */
[----:B------:R1:W5:Y:S04]  /*0750*/  LDG.E R17, desc[UR6][R8.64] ;  /* 0x0000000608117981 */ /* 0x000368000c1e1900 */
[----:B------:R1:W5:Y:S04]  /*0760*/  LDG.E R18, desc[UR6][R8.64+0x4] ;  /* 0x0000040608127981 */ /* 0x000368000c1e1900 */
[----:B------:R1:W5:Y:S01]  /*0770*/  LDG.E R19, desc[UR6][R8.64+0x8] ;  /* 0x0000080608137981 */ /* 0x000362000c1e1900 */
[----:B------:R-:W-:Y:S01]  /*0780*/  HFMA2 R23, -RZ, RZ, 0, 0 ;  /* 0x00000000ff177431 */ /* 0x000fe200000001ff */
[----:B------:R-:W-:Y:S01]  /*0790*/  BSSY.RECONVERGENT B0, `(.L_x_115) ;  /* 0x000001b000007945 */ /* 0x000fe20003800200 */
[----:B------:R-:W-:-:S07]  /*07a0*/  IMAD.MOV.U32 R21, RZ, RZ, RZ ;  /* 0x000000ffff157224 */ /* 0x000fce00078e00ff */
.L_x_118:
[----:B------:R-:W2:Y:S01]  /*07b0*/  LDC R20, c[0x0][0x384] ;  /* 0x0000e100ff147b82 */ /* 0x000ea20000000800 */
[----:B------:R-:W-:Y:S01]  /*07c0*/  ISETP.NE.AND P1, PT, R21, R0, PT ;  /* 0x000000001500720c */ /* 0x000fe20003f25270 */
[----:B------:R-:W-:-:S12]  /*07d0*/  BSSY.RECONVERGENT B1, `(.L_x_116) ;  /* 0x0000012000017945 */ /* 0x000fd80003800200 */
[----:B------:R-:W-:Y:S05]  /*07e0*/  @!P1 BRA `(.L_x_117) ;  /* 0x0000000000409947 */ /* 0x000fea0003800000 */
[----:B-1----:R-:W-:-:S04]  /*07f0*/  IMAD R9, R21, 0x3, RZ ;  /* 0x0000000315097824 */ /* 0x002fc800078e02ff */
[----:B------:R-:W-:-:S05]  /*0800*/  IMAD.WIDE.U32 R8, R9, 0x4, R6 ;  /* 0x0000000409087825 */ /* 0x000fca00078e0006 */
[----:B------:R-:W3:Y:S04]  /*0810*/  LDG.E R11, desc[UR6][R8.64+0x4] ;  /* 0x00000406080b7981 */ /* 0x000ee8000c1e1900 */
[----:B------:R-:W4:Y:S04]  /*0820*/  LDG.E R10, desc[UR6][R8.64] ;  /* 0x00000006080a7981 */ /* 0x000f28000c1e1900 */
[----:B------:R-:W2:Y:S01]  /*0830*/  LDG.E R24, desc[UR6][R8.64+0x8] ;  /* 0x0000080608187981 */ /* 0x000ea2000c1e1900 */
[----:B---3-5:R-:W-:Y:S01]  /*0840*/  FADD R11, -R18, R11 ;  /* 0x0000000b120b7221 */ /* 0x028fe20000000100 */
[----:B----4-:R-:W-:-:S03]  /*0850*/  FADD R10, -R17, R10 ;  /* 0x0000000a110a7221 */ /* 0x010fc60000000100 */
[----:B------:R-:W-:Y:S01]  /*0860*/  FMUL R11, R11, R11 ;  /* 0x0000000b0b0b7220 */ /* 0x000fe20000400000 */
[----:B--2---:R-:W-:-:S03]  /*0870*/  FADD R24, -R19, R24 ;  /* 0x0000001813187221 */ /* 0x004fc60000000100 */
[----:B------:R-:W-:-:S04]  /*0880*/  FFMA R11, R10, R10, R11 ;  /* 0x0000000a0a0b7223 */ /* 0x000fc8000000000b */
[----:B------:R-:W-:-:S05]  /*0890*/  FFMA R11, R24, R24, R11 ;  /* 0x00000018180b7223 */ /* 0x000fca000000000b */
[----:B------:R-:W-:-:S13]  /*08a0*/  FSETP.GEU.AND P1, PT, R11, R12, PT ;  /* 0x0000000c0b00720b */ /* 0x000fda0003f2e000 */
[----:B------:R-:W-:Y:S01]  /*08b0*/  @!P1 IADD3 R11, PT, PT, R16, R23, RZ ;  /* 0x00000017100b9210 */ /* 0x000fe20007ffe0ff */
[----:B------:R-:W-:-:S04]  /*08c0*/  @!P1 VIADD R23, R23, 0x1 ;  /* 0x0000000117179836 */ /* 0x000fc80000000000 */
[----:B------:R-:W-:-:S05]  /*08d0*/  @!P1 IMAD.WIDE R10, R11, 0x4, R4 ;  /* 0x000000040b0a9825 */ /* 0x000fca00078e0204 */
[----:B------:R3:W-:Y:S02]  /*08e0*/  @!P1 STG.E desc[UR6][R10.64], R21 ;  /* 0x000000150a009986 */ /* 0x0007e4000c101906 */
.L_x_117:
[----:B0-----:R-:W-:Y:S05]  /*08f0*/  BSYNC.RECONVERGENT B1 ;  /* 0x0000000000017941 */ /* 0x001fea0003800200 */
.L_x_116:
[----:B---3--:R-:W-:Y:S02]  /*0900*/  IADD3 R21, PT, PT, R21, 0x1, RZ ;  /* 0x0000000115157810 */ /* 0x008fe40007ffe0ff */
[----:B------:R-:W-:Y:S02]  /*0910*/  ISETP.NE.AND P2, PT, R23, UR5, PT ;  /* 0x0000000517007c0c */ /* 0x000fe4000bf45270 */
[----:B--2---:R-:W-:-:S13]  /*0920*/  ISETP.GE.AND P1, PT, R21, R20, PT ;  /* 0x000000141500720c */ /* 0x004fda0003f26270 */
[----:B------:R-:W-:Y:S05]  /*0930*/  @!P1 BRA P2, `(.L_x_118) ;  /* 0xfffffffc009c9947 */ /* 0x000fea000103ffff */
[----:B------:R-:W-:Y:S05]  /*0940*/  BSYNC.RECONVERGENT B0 ;  /* 0x0000000000007941 */ /* 0x000fea0003800200 */
.L_x_115:
[----:B------:R-:W-:-:S04]  /*0950*/  IADD3 R0, PT, PT, R0, UR4, RZ ;  /* 0x0000000400007c10 */ /* 0x000fc8000fffe0ff */
[----:B------:R-:W-:-:S13]  /*0960*/  ISETP.GE.AND P1, PT, R0, R20, PT ;  /* 0x000000140000720c */ /* 0x000fda0003f26270 */
[----:B------:R-:W-:Y:S05]  /*0970*/  @!P1 BRA `(.L_x_119) ;  /* 0xfffffff800c09947 */ /* 0x000fea000383ffff */
[----:B------:R-:W-:Y:S05]  /*0980*/  EXIT ;  /* 0x000000000000794d */ /* 0x000fea0003800000 */
.L_x_120:
        /* <DEDUP_REMOVED lines=15> */
.L_x_129:


//--------------------- .nv.shared._Z27farthestpointsamplingKerneliiiPKfPfPi --------------------------
	.section	.nv.shared._Z27farthestpointsamplingKerneliiiPKfPfPi,"aw",@nobits
	.sectionflags	@""
	.align	4
.nv.shared._Z27farthestpointsamplingKerneliiiPKfPfPi:
	.zero		41984


//--------------------- .nv.shared.reserved.0     --------------------------
	.section	.nv.shared.reserved.0,"aw",@nobits
	.weak		__nv_reservedSMEM_offset_0_alias
	.size		__nv_reservedSMEM_offset_0_alias, 0, 64
	.other		__nv_reservedSMEM_offset_0_alias,@"STO_CUDA_RESERVED_SHARED STV_DEFAULT"
__nv_reservedSMEM_offset_0_alias:
	.zero		0
	.zero		64


//--------------------- .nv.constant0._Z27farthestpointsamplingKerneliiiPKfPfPi --------------------------
	.section	.nv.constant0._Z27farthestpointsamplingKerneliiiPKfPfPi,"a",@progbits
	.sectionflags	@""
	.align	4
.nv.constant0._Z27farthestpointsamplingKerneliiiPKfPfPi:
	.zero		936


//--------------------- .nv.constant0._Z17gatherpointKerneliiiPKfPKiPf --------------------------
	.section	.nv.constant0._Z17gatherpointKerneliiiPKfPKiPf,"a",@progbits
	.sectionflags	@""
	.align	4
.nv.constant0._Z17gatherpointKerneliiiPKfPKiPf:
	.zero		936


//--------------------- .nv.constant0._Z12gather_pointiiiPKiPKfPf --------------------------
	.section	.nv.constant0._Z12gather_pointiiiPKiPKfPf,"a",@progbits
	.sectionflags	@""
	.align	4
.nv.constant0._Z12gather_pointiiiPKiPKfPf:
	.zero		936


//--------------------- .nv.constant0._Z15group_point_gpuiiiiiPKfPKiPf --------------------------
	.section	.nv.constant0._Z15group_point_gpuiiiiiPKfPKiPf,"a",@progbits
	.sectionflags	@""
	.align	4
.nv.constant0._Z15group_point_gpuiiiiiPKfPKiPf:
	.zero		944


//--------------------- .nv.constant0._Z11cube_selectiifPKfPi --------------------------
	.section	.nv.constant0._Z11cube_selectiifPKfPi,"a",@progbits
	.sectionflags	@""
	.align	4
.nv.constant0._Z11cube_selectiifPKfPi:
	.zero		928


//--------------------- .nv.constant0._Z9knnKerneliiPKfPi --------------------------
	.section	.nv.constant0._Z9knnKerneliiPKfPi,"a",@progbits
	.sectionflags	@""
	.align	4
.nv.constant0._Z9knnKerneliiPKfPi:
	.zero		920


//--------------------- .nv.constant0._Z12sampleKerneliiPKfPf --------------------------
	.section	.nv.constant0._Z12sampleKerneliiPKfPf,"a",@progbits
	.sectionflags	@""
	.align	4
.nv.constant0._Z12sampleKerneliiPKfPf:
	.zero		920


//--------------------- .nv.constant0._Z20query_ball_point_gpuiifiPKfPi --------------------------
	.section	.nv.constant0._Z20query_ball_point_gpuiifiPKfPi,"a",@progbits
	.sectionflags	@""
	.align	4
.nv.constant0._Z20query_ball_point_gpuiifiPKfPi:
	.zero		928


//--------------------- SYMBOLS --------------------------

	.type		.nv.reservedSmem.offset0,@object
	.size		.nv.reservedSmem.offset0,0x4
	.type		.nv.reservedSmem.cap,@object
	.size		.nv.reservedSmem.cap,0x4
